def attn_fwd(
    Q,
    K,
    V,
    Out,
    Lse,
    sm_scale,
    stride_qz,
    stride_qh,
    stride_qm,
    stride_qk,
    stride_kz,
    stride_kh,
    stride_kn,
    stride_kk,
    stride_vz,
    stride_vh,
    stride_vn,
    stride_vk,
    stride_oz,
    stride_oh,
    stride_om,
    stride_ok,
    seqlen_q,
    seqlen_k,
    BLOCK_M: tl.constexpr,
    BLOCK_N: tl.constexpr,
    HEAD_DIM: tl.constexpr,
    CAUSAL: tl.constexpr,
):
    start_m = tl.program_id(0)
    off_hz = tl.program_id(1)
    q_off = off_hz * stride_qh
    k_off = off_hz * stride_kh
    v_off = off_hz * stride_vh
    offs_m = start_m * BLOCK_M + tl.arange(0, BLOCK_M)
    offs_d = tl.arange(0, HEAD_DIM)
    offs_n = tl.arange(0, BLOCK_N)
    q_ptrs = Q + q_off + offs_m[:, None] * stride_qm + offs_d[None, :] * stride_qk
    k_ptrs = K + k_off + offs_d[:, None] * stride_kk + offs_n[None, :] * stride_kn
    v_ptrs = V + v_off + offs_n[:, None] * stride_vn + offs_d[None, :] * stride_vk
    m_i = tl.full([BLOCK_M], float("-inf"), dtype=tl.float32)
    l_i = tl.zeros([BLOCK_M], dtype=tl.float32) + 1.0
    acc = tl.zeros([BLOCK_M, HEAD_DIM], dtype=tl.float32)
    q = tl.load(q_ptrs)
    acc, l_i, m_i = _attn_fwd_inner(
        acc,
        l_i,
        m_i,
        q,
        k_ptrs,
        v_ptrs,
        sm_scale,
        stride_kn,
        stride_vn,
        start_m,
        seqlen_k,
        BLOCK_M,
        BLOCK_N,
        HEAD_DIM,
        CAUSAL,
    )
    acc = acc / l_i[:, None]
    lse = m_i + tl.math.log2(l_i) / 1.4426950408889634
    o_ptrs = (
        Out
        + off_hz * stride_oh
        + offs_m[:, None] * stride_om
        + offs_d[None, :] * stride_ok
    )
    tl.store(o_ptrs, acc.to(Out.dtype.element_ty))
    tl.store(Lse + off_hz * seqlen_q + offs_m, lse)

# config = {"BLOCK_M": 32, "BLOCK_N": 16, "HEAD_DIM": 16, "arch": "sm_100", "causal": true, "dtype": "bf16", "num_stages": 2, "num_warps": 4}
# arch = sm_100


// ===== COMPILED SASS (sm_100a) =====

	.target	sm_100a

	.elftype	@"ET_EXEC"


//--------------------- .note.nv.tkinfo           --------------------------
	.section	.note.nv.tkinfo,"",@"SHT_NOTE"
	.sectionflags	@"SHF_NOTE_NV_TKINFO"
	.tkinfo
        /*0018*/ 	.word	0x00000081
        /*0030*/ 	.string	""
        /*0030*/ 	.string	"ptxas-blackwell"
        /*0030*/ 	.string	"Cuda compilation tools, release 12.9, V12.9.86"
        /*0030*/ 	.string	"Build cuda_12.9.r12.9/compiler.36037853_0"
        /*0030*/ 	.string	"-v  -suppress-debug-info  -lineinfo  -arch sm_100a "



//--------------------- .note.nv.cuver            --------------------------
	.section	.note.nv.cuver,"",@"SHT_NOTE"
	.sectionflags	@"SHF_NOTE_NV_CUVER"
        /*0018*/ 	.short	0x0001
        /*001a*/ 	.short	0x0064
        /*001c*/ 	.short	0x0001
        /*001e*/ 	.short	0x0000
        /*0020*/ 	.short	0x0001
        /*0022*/ 	.short	0x0000


//--------------------- .nv.info                  --------------------------
	.section	.nv.info,"",@"SHT_CUDA_INFO"
	.align	4


	//----- nvinfo : EIATTR_REGCOUNT
	.align		4
        /*0000*/ 	.byte	0x04, 0x2f
        /*0002*/ 	.short	(.L_2 - .L_1)
	.align		4
.L_1:
        /*0004*/ 	.word	index@(attn_fwd)
        /*0008*/ 	.word	0x00000030


	//----- nvinfo : EIATTR_FRAME_SIZE
	.align		4
.L_2:
        /*000c*/ 	.byte	0x04, 0x11
        /*000e*/ 	.short	(.L_4 - .L_3)
	.align		4
.L_3:
        /*0010*/ 	.word	index@(attn_fwd)
        /*0014*/ 	.word	0x00000000


	//----- nvinfo : EIATTR_MIN_STACK_SIZE
	.align		4
.L_4:
        /*0018*/ 	.byte	0x04, 0x12
        /*001a*/ 	.short	(.L_6 - .L_5)
	.align		4
.L_5:
        /*001c*/ 	.word	index@(attn_fwd)
        /*0020*/ 	.word	0x00000000
.L_6:


//--------------------- .nv.info.attn_fwd         --------------------------
	.section	.nv.info.attn_fwd,"",@"SHT_CUDA_INFO"
	.sectionflags	@""
	.align	4


	//----- nvinfo : EIATTR_CUDA_API_VERSION
	.align		4
        /*0000*/ 	.byte	0x04, 0x37
        /*0002*/ 	.short	(.L_8 - .L_7)
.L_7:
        /*0004*/ 	.word	0x00000081


	//----- nvinfo : EIATTR_KPARAM_INFO
	.align		4
.L_8:
        /*0008*/ 	.byte	0x04, 0x17
        /*000a*/ 	.short	(.L_10 - .L_9)
.L_9:
        /*000c*/ 	.word	0x00000000
        /*0010*/ 	.short	0x0019
        /*0012*/ 	.short	0x0080
        /*0014*/ 	.byte	0x00, 0xf4, 0x21, 0x00


	//----- nvinfo : EIATTR_KPARAM_INFO
	.align		4
.L_10:
        /*0018*/ 	.byte	0x04, 0x17
        /*001a*/ 	.short	(.L_12 - .L_11)
.L_11:
        /*001c*/ 	.word	0x00000000
        /*0020*/ 	.short	0x0018
        /*0022*/ 	.short	0x0078
        /*0024*/ 	.byte	0x00, 0xf4, 0x21, 0x00


	//----- nvinfo : EIATTR_KPARAM_INFO
	.align		4
.L_12:
        /*0028*/ 	.byte	0x04, 0x17
        /*002a*/ 	.short	(.L_14 - .L_13)
.L_13:
        /*002c*/ 	.word	0x00000000
        /*0030*/ 	.short	0x0017
        /*0032*/ 	.short	0x0070
        /*0034*/ 	.byte	0x00, 0xf0, 0x11, 0x00


	//----- nvinfo : EIATTR_KPARAM_INFO
	.align		4
.L_14:
        /*0038*/ 	.byte	0x04, 0x17
        /*003a*/ 	.short	(.L_16 - .L_15)
.L_15:
        /*003c*/ 	.word	0x00000000
        /*0040*/ 	.short	0x0016
        /*0042*/ 	.short	0x006c
        /*0044*/ 	.byte	0x00, 0xf0, 0x11, 0x00


	//----- nvinfo : EIATTR_KPARAM_INFO
	.align		4
.L_16:
        /*0048*/ 	.byte	0x04, 0x17
        /*004a*/ 	.short	(.L_18 - .L_17)
.L_17:
        /*004c*/ 	.word	0x00000000
        /*0050*/ 	.short	0x0015
        /*0052*/ 	.short	0x0068
        /*0054*/ 	.byte	0x00, 0xf0, 0x11, 0x00


	//----- nvinfo : EIATTR_KPARAM_INFO
	.align		4
.L_18:
        /*0058*/ 	.byte	0x04, 0x17
        /*005a*/ 	.short	(.L_20 - .L_19)
.L_19:
        /*005c*/ 	.word	0x00000000
        /*0060*/ 	.short	0x0014
        /*0062*/ 	.short	0x0064
        /*0064*/ 	.byte	0x00, 0xf0, 0x11, 0x00


	//----- nvinfo : EIATTR_KPARAM_INFO
	.align		4
.L_20:
        /*0068*/ 	.byte	0x04, 0x17
        /*006a*/ 	.short	(.L_22 - .L_21)
.L_21:
        /*006c*/ 	.word	0x00000000
        /*0070*/ 	.short	0x0013
        /*0072*/ 	.short	0x0060
        /*0074*/ 	.byte	0x00, 0xf0, 0x11, 0x00


	//----- nvinfo : EIATTR_KPARAM_INFO
	.align		4
.L_22:
        /*0078*/ 	.byte	0x04, 0x17
        /*007a*/ 	.short	(.L_24 - .L_23)
.L_23:
        /*007c*/ 	.word	0x00000000
        /*0080*/ 	.short	0x0012
        /*0082*/ 	.short	0x005c
        /*0084*/ 	.byte	0x00, 0xf0, 0x11, 0x00


	//----- nvinfo : EIATTR_KPARAM_INFO
	.align		4
.L_24:
        /*0088*/ 	.byte	0x04, 0x17
        /*008a*/ 	.short	(.L_26 - .L_25)
.L_25:
        /*008c*/ 	.word	0x00000000
        /*0090*/ 	.short	0x0011
        /*0092*/ 	.short	0x0058
        /*0094*/ 	.byte	0x00, 0xf0, 0x11, 0x00


	//----- nvinfo : EIATTR_KPARAM_INFO
	.align		4
.L_26:
        /*0098*/ 	.byte	0x04, 0x17
        /*009a*/ 	.short	(.L_28 - .L_27)
.L_27:
        /*009c*/ 	.word	0x00000000
        /*00a0*/ 	.short	0x0010
        /*00a2*/ 	.short	0x0054
        /*00a4*/ 	.byte	0x00, 0xf0, 0x11, 0x00


	//----- nvinfo : EIATTR_KPARAM_INFO
	.align		4
.L_28:
        /*00a8*/ 	.byte	0x04, 0x17
        /*00aa*/ 	.short	(.L_30 - .L_29)
.L_29:
        /*00ac*/ 	.word	0x00000000
        /*00b0*/ 	.short	0x000f
        /*00b2*/ 	.short	0x0050
        /*00b4*/ 	.byte	0x00, 0xf0, 0x11, 0x00


	//----- nvinfo : EIATTR_KPARAM_INFO
	.align		4
.L_30:
        /*00b8*/ 	.byte	0x04, 0x17
        /*00ba*/ 	.short	(.L_32 - .L_31)
.L_31:
        /*00bc*/ 	.word	0x00000000
        /*00c0*/ 	.short	0x000e
        /*00c2*/ 	.short	0x004c
        /*00c4*/ 	.byte	0x00, 0xf0, 0x11, 0x00


	//----- nvinfo : EIATTR_KPARAM_INFO
	.align		4
.L_32:
        /*00c8*/ 	.byte	0x04, 0x17
        /*00ca*/ 	.short	(.L_34 - .L_33)
.L_33:
        /*00cc*/ 	.word	0x00000000
        /*00d0*/ 	.short	0x000d
        /*00d2*/ 	.short	0x0048
        /*00d4*/ 	.byte	0x00, 0xf0, 0x11, 0x00


	//----- nvinfo : EIATTR_KPARAM_INFO
	.align		4
.L_34:
        /*00d8*/ 	.byte	0x04, 0x17
        /*00da*/ 	.short	(.L_36 - .L_35)
.L_35:
        /*00dc*/ 	.word	0x00000000
        /*00e0*/ 	.short	0x000c
        /*00e2*/ 	.short	0x0044
        /*00e4*/ 	.byte	0x00, 0xf0, 0x11, 0x00


	//----- nvinfo : EIATTR_KPARAM_INFO
	.align		4
.L_36:
        /*00e8*/ 	.byte	0x04, 0x17
        /*00ea*/ 	.short	(.L_38 - .L_37)
.L_37:
        /*00ec*/ 	.word	0x00000000
        /*00f0*/ 	.short	0x000b
        /*00f2*/ 	.short	0x0040
        /*00f4*/ 	.byte	0x00, 0xf0, 0x11, 0x00


	//----- nvinfo : EIATTR_KPARAM_INFO
	.align		4
.L_38:
        /*00f8*/ 	.byte	0x04, 0x17
        /*00fa*/ 	.short	(.L_40 - .L_39)
.L_39:
        /*00fc*/ 	.word	0x00000000
        /*0100*/ 	.short	0x000a
        /*0102*/ 	.short	0x003c
        /*0104*/ 	.byte	0x00, 0xf0, 0x11, 0x00


	//----- nvinfo : EIATTR_KPARAM_INFO
	.align		4
.L_40:
        /*0108*/ 	.byte	0x04, 0x17
        /*010a*/ 	.short	(.L_42 - .L_41)
.L_41:
        /*010c*/ 	.word	0x00000000
        /*0110*/ 	.short	0x0009
        /*0112*/ 	.short	0x0038
        /*0114*/ 	.byte	0x00, 0xf0, 0x11, 0x00


	//----- nvinfo : EIATTR_KPARAM_INFO
	.align		4
.L_42:
        /*0118*/ 	.byte	0x04, 0x17
        /*011a*/ 	.short	(.L_44 - .L_43)
.L_43:
        /*011c*/ 	.word	0x00000000
        /*0120*/ 	.short	0x0008
        /*0122*/ 	.short	0x0034
        /*0124*/ 	.byte	0x00, 0xf0, 0x11, 0x00


	//----- nvinfo : EIATTR_KPARAM_INFO
	.align		4
.L_44:
        /*0128*/ 	.byte	0x04, 0x17
        /*012a*/ 	.short	(.L_46 - .L_45)
.L_45:
        /*012c*/ 	.word	0x00000000
        /*0130*/ 	.short	0x0007
        /*0132*/ 	.short	0x0030
        /*0134*/ 	.byte	0x00, 0xf0, 0x11, 0x00


	//----- nvinfo : EIATTR_KPARAM_INFO
	.align		4
.L_46:
        /*0138*/ 	.byte	0x04, 0x17
        /*013a*/ 	.short	(.L_48 - .L_47)
.L_47:
        /*013c*/ 	.word	0x00000000
        /*0140*/ 	.short	0x0006
        /*0142*/ 	.short	0x002c
        /*0144*/ 	.byte	0x00, 0xf0, 0x11, 0x00


	//----- nvinfo : EIATTR_KPARAM_INFO
	.align		4
.L_48:
        /*0148*/ 	.byte	0x04, 0x17
        /*014a*/ 	.short	(.L_50 - .L_49)
.L_49:
        /*014c*/ 	.word	0x00000000
        /*0150*/ 	.short	0x0005
        /*0152*/ 	.short	0x0028
        /*0154*/ 	.byte	0x00, 0xf0, 0x11, 0x00


	//----- nvinfo : EIATTR_KPARAM_INFO
	.align		4
.L_50:
        /*0158*/ 	.byte	0x04, 0x17
        /*015a*/ 	.short	(.L_52 - .L_51)
.L_51:
        /*015c*/ 	.word	0x00000000
        /*0160*/ 	.short	0x0004
        /*0162*/ 	.short	0x0020
        /*0164*/ 	.byte	0x00, 0xf4, 0x21, 0x00


	//----- nvinfo : EIATTR_KPARAM_INFO
	.align		4
.L_52:
        /*0168*/ 	.byte	0x04, 0x17
        /*016a*/ 	.short	(.L_54 - .L_53)
.L_53:
        /*016c*/ 	.word	0x00000000
        /*0170*/ 	.short	0x0003
        /*0172*/ 	.short	0x0018
        /*0174*/ 	.byte	0x00, 0xf4, 0x21, 0x00


	//----- nvinfo : EIATTR_KPARAM_INFO
	.align		4
.L_54:
        /*0178*/ 	.byte	0x04, 0x17
        /*017a*/ 	.short	(.L_56 - .L_55)
.L_55:
        /*017c*/ 	.word	0x00000000
        /*0180*/ 	.short	0x0002
        /*0182*/ 	.short	0x0010
        /*0184*/ 	.byte	0x00, 0xf4, 0x21, 0x00


	//----- nvinfo : EIATTR_KPARAM_INFO
	.align		4
.L_56:
        /*0188*/ 	.byte	0x04, 0x17
        /*018a*/ 	.short	(.L_58 - .L_57)
.L_57:
        /*018c*/ 	.word	0x00000000
        /*0190*/ 	.short	0x0001
        /*0192*/ 	.short	0x0008
        /*0194*/ 	.byte	0x00, 0xf4, 0x21, 0x00


	//----- nvinfo : EIATTR_KPARAM_INFO
	.align		4
.L_58:
        /*0198*/ 	.byte	0x04, 0x17
        /*019a*/ 	.short	(.L_60 - .L_59)
.L_59:
        /*019c*/ 	.word	0x00000000
        /*01a0*/ 	.short	0x0000
        /*01a2*/ 	.short	0x0000
        /*01a4*/ 	.byte	0x00, 0xf4, 0x21, 0x00


	//----- nvinfo : EIATTR_SPARSE_MMA_MASK
	.align		4
.L_60:
        /*01a8*/ 	.byte	0x03, 0x50
        /*01aa*/ 	.short	0x0000


	//----- nvinfo : EIATTR_MAXREG_COUNT
	.align		4
        /*01ac*/ 	.byte	0x03, 0x1b
        /*01ae*/ 	.short	0x00ff


	//----- nvinfo : EIATTR_NUM_BARRIERS
	.align		4
        /*01b0*/ 	.byte	0x02, 0x4c
        /*01b2*/ 	.byte	0x01
	.zero		1


	//----- nvinfo : EIATTR_COOP_GROUP_MASK_REGIDS
	.align		4
        /*01b4*/ 	.byte	0x04, 0x29
        /*01b6*/ 	.short	(.L_62 - .L_61)


	//   ....[0]....
.L_61:
        /*01b8*/ 	.word	0xffffffff


	//   ....[1]....
        /*01bc*/ 	.word	0xffffffff


	//   ....[2]....
        /*01c0*/ 	.word	0xffffffff


	//   ....[3]....
        /*01c4*/ 	.word	0xffffffff


	//   ....[4]....
        /*01c8*/ 	.word	0xffffffff


	//   ....[5]....
        /*01cc*/ 	.word	0xffffffff


	//   ....[6]....
        /*01d0*/ 	.word	0xffffffff


	//   ....[7]....
        /*01d4*/ 	.word	0xffffffff


	//----- nvinfo : EIATTR_COOP_GROUP_INSTR_OFFSETS
	.align		4
.L_62:
        /*01d8*/ 	.byte	0x04, 0x28
        /*01da*/ 	.short	(.L_64 - .L_63)


	//   ....[0]....
.L_63:
        /*01dc*/ 	.word	0x00000cb0


	//   ....[1]....
        /*01e0*/ 	.word	0x00000d00


	//   ....[2]....
        /*01e4*/ 	.word	0x00000d20


	//   ....[3]....
        /*01e8*/ 	.word	0x00000d40


	//   ....[4]....
        /*01ec*/ 	.word	0x00000ff0


	//   ....[5]....
        /*01f0*/ 	.word	0x000010c0


	//   ....[6]....
        /*01f4*/ 	.word	0x000010f0


	//   ....[7]....
        /*01f8*/ 	.word	0x00001100


	//----- nvinfo : EIATTR_VRC_CTA_INIT_COUNT
	.align		4
.L_64:
        /*01fc*/ 	.byte	0x02, 0x4a
	.zero		1
	.zero		1


	//----- nvinfo : EIATTR_EXIT_INSTR_OFFSETS
	.align		4
        /*0200*/ 	.byte	0x04, 0x1c
        /*0202*/ 	.short	(.L_66 - .L_65)


	//   ....[0]....
.L_65:
        /*0204*/ 	.word	0x00001d30


	//   ....[1]....
        /*0208*/ 	.word	0x00001d60


	//----- nvinfo : EIATTR_REQNTID
	.align		4
.L_66:
        /*020c*/ 	.byte	0x04, 0x10
        /*020e*/ 	.short	(.L_68 - .L_67)
.L_67:
        /*0210*/ 	.word	0x00000080
        /*0214*/ 	.word	0x00000001
        /*0218*/ 	.word	0x00000001


	//----- nvinfo : EIATTR_CBANK_PARAM_SIZE
	.align		4
.L_68:
        /*021c*/ 	.byte	0x03, 0x19
        /*021e*/ 	.short	0x0088


	//----- nvinfo : EIATTR_PARAM_CBANK
	.align		4
        /*0220*/ 	.byte	0x04, 0x0a
        /*0222*/ 	.short	(.L_70 - .L_69)
	.align		4
.L_69:
        /*0224*/ 	.word	index@(.nv.constant0.attn_fwd)
        /*0228*/ 	.short	0x0380
        /*022a*/ 	.short	0x0088


	//----- nvinfo : EIATTR_SW_WAR
	.align		4
.L_70:
        /*022c*/ 	.byte	0x04, 0x36
        /*022e*/ 	.short	(.L_72 - .L_71)
.L_71:
        /*0230*/ 	.word	0x00000008
.L_72:


//--------------------- .nv.compat                --------------------------
	.section	.nv.compat,"",@"SHT_CUDA_COMPAT_INFO"
	.align	4
        /*0000*/ 	.byte	0x02, 0x02, 0x01, 0x00, 0x02, 0x05, 0x05, 0x00, 0x02, 0x03, 0x00, 0x00, 0x02, 0x06, 0x01, 0x00


//--------------------- .nv.callgraph             --------------------------
	.section	.nv.callgraph,"",@"SHT_CUDA_CALLGRAPH"
	.align	4
	.sectionentsize	8
	.align		4
        /*0000*/ 	.word	0x00000000
	.align		4
        /*0004*/ 	.word	0xffffffff
	.align		4
        /*0008*/ 	.word	0x00000000
	.align		4
        /*000c*/ 	.word	0xfffffffe
	.align		4
        /*0010*/ 	.word	0x00000000
	.align		4
        /*0014*/ 	.word	0xfffffffd
	.align		4
        /*0018*/ 	.word	0x00000000
	.align		4
        /*001c*/ 	.word	0xfffffffc


//--------------------- .nv.constant4             --------------------------
	.section	.nv.constant4,"a",@progbits
	.align	8
	.align		8
.nv.constant4:
        /*0000*/ 	.dword	_$_str


//--------------------- .text.attn_fwd            --------------------------
	.section	.text.attn_fwd,"ax",@progbits
	.align	128
        .global         attn_fwd
        .type           attn_fwd,@function
        .size           attn_fwd,(.L_x_3 - attn_fwd)
        .other          attn_fwd,@"STO_CUDA_ENTRY STV_DEFAULT"
attn_fwd:
.text.attn_fwd:
[----:B------:R-:W0:Y:S01]  /*0000*/  LDC R1, c[0x0][0x37c] ;  /* 0x0000df00ff017b82 */ /* 0x000e220000000800 */
[----:B------:R-:W1:Y:S07]  /*0010*/  S2R R0, SR_TID.X ;  /* 0x0000000000007919 */ /* 0x000e6e0000002100 */
[----:B------:R-:W2:Y:S01]  /*0020*/  S2UR UR6, SR_CTAID.X ;  /* 0x00000000000679c3 */ /* 0x000ea20000002500 */
[----:B------:R-:W3:Y:S01]  /*0030*/  LDCU.64 UR4, c[0x0][0x3b0] ;  /* 0x00007600ff0477ac */ /* 0x000ee20008000a00 */
[----:B------:R-:W4:Y:S06]  /*0040*/  LDCU.64 UR14, c[0x0][0x358] ;  /* 0x00006b00ff0e77ac */ /* 0x000f2c0008000a00 */
[----:B------:R-:W5:Y:S08]  /*0050*/  LDC R11, c[0x0][0x3b8] ;  /* 0x0000ee00ff0b7b82 */ /* 0x000f700000000800 */
[----:B------:R-:W3:Y:S01]  /*0060*/  S2UR UR9, SR_CTAID.Y ;  /* 0x00000000000979c3 */ /* 0x000ee20000002600 */
[----:B--2---:R-:W-:-:S07]  /*0070*/  USHF.L.U32 UR6, UR6, 0x5, URZ ;  /* 0x0000000506067899 */ /* 0x004fce00080006ff */
[----:B------:R-:W2:Y:S01]  /*0080*/  LDC.64 R8, c[0x0][0x380] ;  /* 0x0000e000ff087b82 */ /* 0x000ea20000000a00 */
[----:B------:R-:W-:Y:S01]  /*0090*/  IMAD.U32 R29, RZ, RZ, UR6 ;  /* 0x00000006ff1d7e24 */ /* 0x000fe2000f8e00ff */
[----:B-1----:R-:W-:-:S04]  /*00a0*/  SHF.R.U32.HI R2, RZ, 0x5, R0 ;  /* 0x00000005ff027819 */ /* 0x002fc80000011600 */
[----:B------:R-:W-:Y:S02]  /*00b0*/  SGXT.U32 R2, R2, 0x2 ;  /* 0x000000020202781a */ /* 0x000fe40000000000 */
[----:B------:R-:W-:-:S03]  /*00c0*/  LOP3.LUT R29, R29, 0x1f, R0, 0xf8, !PT ;  /* 0x0000001f1d1d7812 */ /* 0x000fc600078ef800 */
[----:B-----5:R-:W-:Y:S01]  /*00d0*/  IMAD R5, R2, R11, RZ ;  /* 0x0000000b02057224 */ /* 0x020fe200078e02ff */
[----:B---3--:R-:W-:Y:S01]  /*00e0*/  UIMAD UR4, UR9, UR4, URZ ;  /* 0x00000004090472a4 */ /* 0x008fe2000f8e02ff */
[----:B------:R-:W-:Y:S02]  /*00f0*/  IMAD R2, R29, UR5, RZ ;  /* 0x000000051d027c24 */ /* 0x000fe4000f8e02ff */
[C---:B------:R-:W-:Y:S01]  /*0100*/  IMAD R6, R11.reuse, 0x4, R5 ;  /* 0x000000040b067824 */ /* 0x040fe200078e0205 */
[----:B------:R-:W-:Y:S01]  /*0110*/  USHF.L.U32 UR7, UR4, 0x1, URZ ;  /* 0x0000000104077899 */ /* 0x000fe200080006ff */
[C---:B------:R-:W-:Y:S01]  /*0120*/  IMAD.SHL.U32 R3, R2.reuse, 0x2, RZ ;  /* 0x0000000202037824 */ /* 0x040fe200078e00ff */
[----:B------:R-:W-:Y:S01]  /*0130*/  UIMAD.WIDE UR4, UR4, 0x2, URZ ;  /* 0x00000002040478a5 */ /* 0x000fe2000f8e02ff */
[----:B------:R-:W-:Y:S01]  /*0140*/  IMAD.HI R2, R2, 0x2, RZ ;  /* 0x0000000202027827 */ /* 0x000fe200078e02ff */
[----:B------:R-:W-:Y:S02]  /*0150*/  LEA R7, R11, R6, 0x2 ;  /* 0x000000060b077211 */ /* 0x000fe400078e10ff */
[----:B--2---:R-:W-:-:S03]  /*0160*/  IADD3 R10, P0, P1, R3, UR7, R8 ;  /* 0x00000007030a7c10 */ /* 0x004fc6000f91e008 */
[----:B------:R-:W-:Y:S01]  /*0170*/  IMAD R11, R11, 0x4, R7 ;  /* 0x000000040b0b7824 */ /* 0x000fe200078e0207 */
[----:B------:R-:W-:Y:S02]  /*0180*/  IADD3.X R12, PT, PT, R2, UR5, R9, P0, P1 ;  /* 0x00000005020c7c10 */ /* 0x000fe400087e2409 */
[-C--:B------:R-:W-:Y:S02]  /*0190*/  LEA R2, P0, R5, R10.reuse, 0x1 ;  /* 0x0000000a05027211 */ /* 0x080fe400078008ff */
[-C--:B------:R-:W-:Y:S02]  /*01a0*/  LEA R8, P2, R7, R10.reuse, 0x1 ;  /* 0x0000000a07087211 */ /* 0x080fe400078408ff */
[-C--:B------:R-:W-:Y:S02]  /*01b0*/  LEA R4, P1, R6, R10.reuse, 0x1 ;  /* 0x0000000a06047211 */ /* 0x080fe400078208ff */
[----:B------:R-:W-:Y:S02]  /*01c0*/  LEA R10, P3, R11, R10, 0x1 ;  /* 0x0000000a0b0a7211 */ /* 0x000fe400078608ff */
[----:B------:R-:W-:-:S02]  /*01d0*/  LEA.HI.X.SX32 R3, R5, R12, 0x1, P0 ;  /* 0x0000000c05037211 */ /* 0x000fc400000f0eff */
[-C--:B------:R-:W-:Y:S02]  /*01e0*/  LEA.HI.X.SX32 R9, R7, R12.reuse, 0x1, P2 ;  /* 0x0000000c07097211 */ /* 0x080fe400010f0eff */
[-C--:B------:R-:W-:Y:S02]  /*01f0*/  LEA.HI.X.SX32 R5, R6, R12.reuse, 0x1, P1 ;  /* 0x0000000c06057211 */ /* 0x080fe400008f0eff */
[----:B------:R-:W-:Y:S01]  /*0200*/  LEA.HI.X.SX32 R11, R11, R12, 0x1, P3 ;  /* 0x0000000c0b0b7211 */ /* 0x000fe200018f0eff */
[----:B----4-:R1:W2:Y:S04]  /*0210*/  LDG.E.U16 R3, desc[UR14][R2.64] ;  /* 0x0000000e02037981 */ /* 0x0102a8000c1e1500 */
[----:B------:R-:W3:Y:S04]  /*0220*/  LDG.E.U16 R9, desc[UR14][R8.64] ;  /* 0x0000000e08097981 */ /* 0x000ee8000c1e1500 */
[----:B------:R4:W5:Y:S04]  /*0230*/  LDG.E.U16 R4, desc[UR14][R4.64] ;  /* 0x0000000e04047981 */ /* 0x000968000c1e1500 */
[----:B------:R-:W5:Y:S01]  /*0240*/  LDG.E.U16 R10, desc[UR14][R10.64] ;  /* 0x0000000e0a0a7981 */ /* 0x000f62000c1e1500 */
[----:B------:R-:W0:Y:S01]  /*0250*/  S2UR UR8, SR_CgaCtaId ;  /* 0x00000000000879c3 */ /* 0x000e220000008800 */
[----:B------:R-:W-:Y:S01]  /*0260*/  SHF.R.S32.HI R7, RZ, 0x6, R0 ;  /* 0x00000006ff077819 */ /* 0x000fe20000011400 */
[----:B------:R-:W-:Y:S01]  /*0270*/  IMAD.SHL.U32 R6, R0, 0x2, RZ ;  /* 0x0000000200067824 */ /* 0x000fe200078e00ff */
[----:B------:R-:W-:Y:S01]  /*0280*/  UIADD3 UR16, UPT, UPT, UR6, 0x20, URZ ;  /* 0x0000002006107890 */ /* 0x000fe2000fffe0ff */
[----:B------:R-:W-:Y:S01]  /*0290*/  IMAD.MOV.U32 R25, RZ, RZ, -0x800000 ;  /* 0xff800000ff197424 */ /* 0x000fe200078e00ff */
[----:B------:R-:W-:Y:S01]  /*02a0*/  SGXT R7, R7, 0x1 ;  /* 0x000000010707781a */ /* 0x000fe20000000200 */
[----:B------:R-:W-:Y:S01]  /*02b0*/  UMOV UR4, 0x400 ;  /* 0x0000040000047882 */ /* 0x000fe20000000000 */
[----:B------:R-:W-:Y:S01]  /*02c0*/  UISETP.GE.AND UP0, UPT, UR16, 0x1, UPT ;  /* 0x000000011000788c */ /* 0x000fe2000bf06270 */
[----:B-1----:R-:W-:Y:S01]  /*02d0*/  IMAD.MOV.U32 R2, RZ, RZ, 0x3f800000 ;  /* 0x3f800000ff027424 */ /* 0x002fe200078e00ff */
[----:B------:R-:W-:Y:S01]  /*02e0*/  LOP3.LUT R7, R7, 0x90, RZ, 0xc0, !PT ;  /* 0x0000009007077812 */ /* 0x000fe200078ec0ff */
[----:B------:R-:W-:Y:S01]  /*02f0*/  IMAD.MOV.U32 R24, RZ, RZ, -0x800000 ;  /* 0xff800000ff187424 */ /* 0x000fe200078e00ff */
[----:B------:R-:W-:-:S02]  /*0300*/  CS2R R12, SRZ ;  /* 0x00000000000c7805 */ /* 0x000fc4000001ff00 */
[----:B------:R-:W-:Y:S02]  /*0310*/  CS2R R14, SRZ ;  /* 0x00000000000e7805 */ /* 0x000fe4000001ff00 */
[----:B------:R-:W-:Y:S02]  /*0320*/  LOP3.LUT R28, R7, 0x7e, R6, 0x78, !PT ;  /* 0x0000007e071c7812 */ /* 0x000fe400078e7806 */
[----:B------:R-:W-:Y:S02]  /*0330*/  MOV R7, 0x3f800000 ;  /* 0x3f80000000077802 */ /* 0x000fe40000000f00 */
[----:B------:R-:W-:Y:S02]  /*0340*/  LOP3.LUT R17, R28, 0x20, RZ, 0x3c, !PT ;  /* 0x000000201c117812 */ /* 0x000fe400078e3cff */
[C---:B----4-:R-:W-:Y:S02]  /*0350*/  SHF.L.U32 R5, R0.reuse, 0x3, RZ ;  /* 0x0000000300057819 */ /* 0x050fe400000006ff */
[----:B------:R-:W-:Y:S01]  /*0360*/  LOP3.LUT R16, R0, 0x10, RZ, 0xc0, !PT ;  /* 0x0000001000107812 */ /* 0x000fe200078ec0ff */
[----:B0-----:R-:W-:-:S09]  /*0370*/  ULEA UR8, UR8, UR4, 0x18 ;  /* 0x0000000408087291 */ /* 0x001fd2000f8ec0ff */
[----:B--2---:R0:W-:Y:S04]  /*0380*/  STS.U16 [R28+UR8], R3 ;  /* 0x000000031c007988 */ /* 0x0041e80008000408 */
[----:B---3--:R1:W-:Y:S04]  /*0390*/  STS.U16 [R28+UR8+0x200], R9 ;  /* 0x000200091c007988 */ /* 0x0083e80008000408 */
[----:B-----5:R2:W-:Y:S01]  /*03a0*/  STS.U16 [R17+UR8+0x100], R4 ;  /* 0x0001000411007988 */ /* 0x0205e20008000408 */
[----:B0-----:R-:W-:-:S03]  /*03b0*/  LOP3.LUT R3, R0, 0x20, RZ, 0xc0, !PT ;  /* 0x0000002000037812 */ /* 0x001fc600078ec0ff */
[----:B------:R0:W-:Y:S01]  /*03c0*/  STS.U16 [R17+UR8+0x300], R10 ;  /* 0x0003000a11007988 */ /* 0x0001e20008000408 */
[----:B-1----:R-:W-:Y:S01]  /*03d0*/  CS2R R8, SRZ ;  /* 0x0000000000087805 */ /* 0x002fe2000001ff00 */
[----:B--2---:R-:W-:Y:S01]  /*03e0*/  IMAD.SHL.U32 R4, R0, 0x40, RZ ;  /* 0x0000004000047824 */ /* 0x004fe200078e00ff */
[----:B0-----:R-:W-:Y:S01]  /*03f0*/  CS2R R10, SRZ ;  /* 0x00000000000a7805 */ /* 0x001fe2000001ff00 */
[----:B------:R-:W-:Y:S06]  /*0400*/  BRA.U !UP0, `(.L_x_0) ;  /* 0x0000000d08687547 */ /* 0x000fec000b800000 */
[----:B------:R-:W-:Y:S01]  /*0410*/  LOP3.LUT R7, R6, 0x10, RZ, 0xc0, !PT ;  /* 0x0000001006077812 */ /* 0x000fe200078ec0ff */
[----:B------:R-:W0:Y:S01]  /*0420*/  LDCU.64 UR10, c[0x0][0x3c0] ;  /* 0x00007800ff0a77ac */ /* 0x000e220008000a00 */
[--C-:B------:R-:W-:Y:S01]  /*0430*/  SHF.R.U32.HI R2, RZ, 0x2, R0.reuse ;  /* 0x00000002ff027819 */ /* 0x100fe20000011600 */
[----:B------:R-:W1:Y:S01]  /*0440*/  LDC R13, c[0x0][0x3d8] ;  /* 0x0000f600ff0d7b82 */ /* 0x000e620000000800 */
[----:B------:R-:W-:Y:S01]  /*0450*/  LOP3.LUT R8, R7, 0x20, R0, 0xf8, !PT ;  /* 0x0000002007087812 */ /* 0x000fe200078ef800 */
[----:B------:R-:W2:Y:S01]  /*0460*/  LDCU.64 UR12, c[0x0][0x3d0] ;  /* 0x00007a00ff0c77ac */ /* 0x000ea20008000a00 */
[----:B------:R-:W-:Y:S01]  /*0470*/  SHF.R.U32.HI R3, RZ, 0x1, R3 ;  /* 0x00000001ff037819 */ /* 0x000fe20000011603 */
[----:B------:R-:W-:Y:S01]  /*0480*/  IMAD.MOV.U32 R35, RZ, RZ, -0x800000 ;  /* 0xff800000ff237424 */ /* 0x000fe200078e00ff */
[----:B------:R-:W-:Y:S01]  /*0490*/  LOP3.LUT R8, R8, 0x30, R5, 0x78, !PT ;  /* 0x0000003008087812 */ /* 0x000fe200078e7805 */
[----:B------:R-:W3:Y:S01]  /*04a0*/  LDCU UR7, c[0x0][0x3c8] ;  /* 0x00007900ff0777ac */ /* 0x000ee20008000800 */
[----:B------:R-:W-:-:S02]  /*04b0*/  LOP3.LUT R5, R4, 0x1c0, RZ, 0xc0, !PT ;  /* 0x000001c004057812 */ /* 0x000fc400078ec0ff */
[----:B------:R-:W-:Y:S01]  /*04c0*/  SGXT.U32 R2, R2, 0x3 ;  /* 0x000000030202781a */ /* 0x000fe20000000000 */
[----:B------:R-:W4:Y:S01]  /*04d0*/  LDCU.64 UR18, c[0x0][0x388] ;  /* 0x00007100ff1277ac */ /* 0x000f220008000a00 */
[----:B------:R-:W-:Y:S01]  /*04e0*/  LOP3.LUT R4, R0, 0x3, RZ, 0xc0, !PT ;  /* 0x0000000300047812 */ /* 0x000fe200078ec0ff */
[----:B------:R-:W-:Y:S01]  /*04f0*/  VIADD R5, R5, UR8 ;  /* 0x0000000805057c36 */ /* 0x000fe20008000000 */
[----:B------:R-:W-:Y:S01]  /*0500*/  LOP3.LUT R3, R3, UR6, R2, 0xfe, !PT ;  /* 0x0000000603037c12 */ /* 0x000fe2000f8efe02 */
[----:B------:R-:W5:Y:S01]  /*0510*/  LDCU.64 UR20, c[0x0][0x390] ;  /* 0x00007200ff1477ac */ /* 0x000f620008000a00 */
[----:B------:R-:W-:Y:S01]  /*0520*/  LEA R7, R4, UR8, 0x5 ;  /* 0x0000000804077c11 */ /* 0x000fe2000f8e28ff */
[----:B------:R-:W-:Y:S01]  /*0530*/  IMAD R5, R16, 0x20, R5 ;  /* 0x0000002010057824 */ /* 0x000fe200078e0205 */
[----:B------:R-:W-:Y:S01]  /*0540*/  SHF.R.S32.HI R9, RZ, 0x2, R0 ;  /* 0x00000002ff097819 */ /* 0x000fe20000011400 */
[----:B0-----:R-:W-:Y:S01]  /*0550*/  UIMAD UR4, UR9, UR10, URZ ;  /* 0x0000000a090472a4 */ /* 0x001fe2000f8e02ff */
[----:B------:R-:W-:Y:S01]  /*0560*/  LOP3.LUT R2, R0, 0xf, RZ, 0xc0, !PT ;  /* 0x0000000f00027812 */ /* 0x000fe200078ec0ff */
[----:B--2---:R-:W-:Y:S01]  /*0570*/  UIMAD UR6, UR9, UR12, URZ ;  /* 0x0000000c090672a4 */ /* 0x004fe2000f8e02ff */
[----:B------:R-:W-:Y:S01]  /*0580*/  IADD3 R5, PT, PT, R8, R5, RZ ;  /* 0x0000000508057210 */ /* 0x000fe20007ffe0ff */
[----:B------:R-:W-:Y:S01]  /*0590*/  USHF.L.U32 UR5, UR4, 0x1, URZ ;  /* 0x0000000104057899 */ /* 0x000fe200080006ff */
[----:B------:R-:W-:Y:S01]  /*05a0*/  SGXT R8, R9, 0x1 ;  /* 0x000000010908781a */ /* 0x000fe20000000200 */
[----:B------:R-:W-:Y:S01]  /*05b0*/  IMAD R11, R16, 0x10, R7 ;  /* 0x00000010100b7824 */ /* 0x000fe200078e0207 */
[----:B------:R-:W-:Y:S01]  /*05c0*/  USHF.L.U32 UR10, UR6, 0x1, URZ ;  /* 0x00000001060a7899 */ /* 0x000fe200080006ff */
[----:B---3--:R-:W-:Y:S01]  /*05d0*/  IMAD R7, R2, UR7, RZ ;  /* 0x0000000702077c24 */ /* 0x008fe2000f8e02ff */
[----:B------:R-:W-:Y:S01]  /*05e0*/  LOP3.LUT R9, R8, 0x90, RZ, 0xc0, !PT ;  /* 0x0000009008097812 */ /* 0x000fe200078ec0ff */
[----:B------:R-:W-:Y:S01]  /*05f0*/  IMAD.U32 R39, RZ, RZ, UR5 ;  /* 0x00000005ff277e24 */ /* 0x000fe2000f8e00ff */
[----:B------:R-:W-:Y:S01]  /*0600*/  UIMAD.WIDE UR4, UR4, 0x2, URZ ;  /* 0x00000002040478a5 */ /* 0x000fe2000f8e02ff */
[----:B------:R-:W-:Y:S01]  /*0610*/  IMAD R2, R2, UR13, RZ ;  /* 0x0000000d02027c24 */ /* 0x000fe2000f8e02ff */
[----:B------:R-:W-:Y:S01]  /*0620*/  LOP3.LUT R6, R9, 0x10, R6, 0x78, !PT ;  /* 0x0000001009067812 */ /* 0x000fe200078e7806 */
[C---:B------:R-:W-:Y:S01]  /*0630*/  IMAD.SHL.U32 R8, R7.reuse, 0x2, RZ ;  /* 0x0000000207087824 */ /* 0x040fe200078e00ff */
[----:B------:R-:W-:Y:S01]  /*0640*/  SHF.R.U32.HI R10, RZ, 0x4, R0 ;  /* 0x00000004ff0a7819 */ /* 0x000fe20000011600 */
[----:B------:R-:W-:Y:S01]  /*0650*/  IMAD.U32 R9, RZ, RZ, UR10 ;  /* 0x0000000aff097e24 */ /* 0x000fe2000f8e00ff */
[----:B------:R-:W-:Y:S01]  /*0660*/  SHF.L.U32 R0, R2, 0x1, RZ ;  /* 0x0000000102007819 */ /* 0x000fe200000006ff */
[----:B------:R-:W-:Y:S01]  /*0670*/  UIMAD.WIDE UR6, UR6, 0x2, URZ ;  /* 0x00000002060678a5 */ /* 0x000fe2000f8e02ff */
[----:B----4-:R-:W-:Y:S01]  /*0680*/  IADD3 R39, P0, P1, R8, UR18, R39 ;  /* 0x0000001208277c10 */ /* 0x010fe2000f91e027 */
[----:B------:R-:W-:Y:S01]  /*0690*/  IMAD.HI R7, R7, 0x2, RZ ;  /* 0x0000000207077827 */ /* 0x000fe200078e02ff */
[----:B-----5:R-:W-:Y:S01]  /*06a0*/  IADD3 R30, P2, P3, R0, UR20, R9 ;  /* 0x00000014001e7c10 */ /* 0x020fe2000fb5e009 */
[----:B------:R-:W0:Y:S01]  /*06b0*/  LDCU UR10, c[0x0][0x3a8] ;  /* 0x00007500ff0a77ac */ /* 0x000e220008000800 */
[----:B------:R-:W-:Y:S01]  /*06c0*/  SGXT.U32 R0, R10, 0x3 ;  /* 0x000000030a00781a */ /* 0x000fe20000000000 */
[----:B------:R-:W-:Y:S01]  /*06d0*/  IMAD.U32 R8, RZ, RZ, UR5 ;  /* 0x00000005ff087e24 */ /* 0x000fe2000f8e00ff */
[----:B------:R-:W-:Y:S01]  /*06e0*/  IADD3 R6, PT, PT, R6, R11, RZ ;  /* 0x0000000b06067210 */ /* 0x000fe20007ffe0ff */
[----:B------:R-:W-:Y:S01]  /*06f0*/  IMAD.U32 R10, RZ, RZ, UR7 ;  /* 0x00000007ff0a7e24 */ /* 0x000fe2000f8e00ff */
[----:B------:R-:W-:Y:S01]  /*0700*/  MOV R34, 0xff800000 ;  /* 0xff80000000227802 */ /* 0x000fe20000000f00 */
[----:B------:R-:W-:Y:S01]  /*0710*/  IMAD.U32 R15, RZ, RZ, UR11 ;  /* 0x0000000bff0f7e24 */ /* 0x000fe2000f8e00ff */
[----:B------:R-:W-:Y:S01]  /*0720*/  IADD3.X R11, PT, PT, R7, UR19, R8, P0, P1 ;  /* 0x00000013070b7c10 */ /* 0x000fe200087e2408 */
[----:B------:R-:W-:Y:S01]  /*0730*/  IMAD.HI R7, R2, 0x2, RZ ;  /* 0x0000000202077827 */ /* 0x000fe200078e02ff */
[----:B------:R-:W-:Y:S01]  /*0740*/  UMOV UR6, URZ ;  /* 0x000000ff00067c82 */ /* 0x000fe20008000000 */
[----:B------:R-:W-:Y:S01]  /*0750*/  UMOV UR7, URZ ;  /* 0x000000ff00077c82 */ /* 0x000fe20008000000 */
[----:B------:R-:W-:Y:S01]  /*0760*/  UMOV UR4, URZ ;  /* 0x000000ff00047c82 */ /* 0x000fe20008000000 */
[C---:B------:R-:W-:Y:S01]  /*0770*/  IMAD R2, R0.reuse, UR11, RZ ;  /* 0x0000000b00027c24 */ /* 0x040fe2000f8e02ff */
[----:B------:R-:W-:Y:S01]  /*0780*/  IADD3.X R9, PT, PT, R7, UR21, R10, P2, P3 ;  /* 0x0000001507097c10 */ /* 0x000fe200097e640a */
[----:B-1----:R-:W-:Y:S01]  /*0790*/  IMAD R8, R0, R13, RZ ;  /* 0x0000000d00087224 */ /* 0x002fe200078e02ff */
[----:B------:R-:W-:-:S02]  /*07a0*/  UMOV UR5, URZ ;  /* 0x000000ff00057c82 */ /* 0x000fc40008000000 */
[----:B------:R-:W-:Y:S01]  /*07b0*/  LEA R0, R15, R2, 0x3 ;  /* 0x000000020f007211 */ /* 0x000fe200078e18ff */
[----:B------:R-:W-:Y:S01]  /*07c0*/  IMAD R7, R13, 0x8, R8 ;  /* 0x000000080d077824 */ /* 0x000fe200078e0208 */
[----:B------:R-:W-:Y:S02]  /*07d0*/  LEA R32, P2, R8, R30, 0x1 ;  /* 0x0000001e08207211 */ /* 0x000fe400078408ff */
[----:B------:R-:W-:Y:S02]  /*07e0*/  CS2R R12, SRZ ;  /* 0x00000000000c7805 */ /* 0x000fe4000001ff00 */
[-C--:B------:R-:W-:Y:S02]  /*07f0*/  LEA R42, P0, R2, R39.reuse, 0x1 ;  /* 0x00000027022a7211 */ /* 0x080fe400078008ff */
[----:B------:R-:W-:Y:S02]  /*0800*/  CS2R R14, SRZ ;  /* 0x00000000000e7805 */ /* 0x000fe4000001ff00 */
[----:B------:R-:W-:-:S02]  /*0810*/  LEA R38, P1, R0, R39, 0x1 ;  /* 0x0000002700267211 */ /* 0x000fc400078208ff */
[C---:B------:R-:W-:Y:S02]  /*0820*/  LEA R30, P3, R7.reuse, R30, 0x1 ;  /* 0x0000001e071e7211 */ /* 0x040fe400078608ff */
[-C--:B------:R-:W-:Y:S01]  /*0830*/  LEA.HI.X.SX32 R43, R2, R11.reuse, 0x1, P0 ;  /* 0x0000000b022b7211 */ /* 0x080fe200000f0eff */
[----:B------:R-:W-:Y:S01]  /*0840*/  IMAD.MOV.U32 R2, RZ, RZ, 0x3f800000 ;  /* 0x3f800000ff027424 */ /* 0x000fe200078e00ff */
[----:B------:R-:W-:Y:S02]  /*0850*/  LEA.HI.X.SX32 R39, R0, R11, 0x1, P1 ;  /* 0x0000000b00277211 */ /* 0x000fe400008f0eff */
[----:B------:R-:W-:Y:S02]  /*0860*/  CS2R R10, SRZ ;  /* 0x00000000000a7805 */ /* 0x000fe4000001ff00 */
[-C--:B------:R-:W-:Y:S02]  /*0870*/  LEA.HI.X.SX32 R33, R8, R9.reuse, 0x1, P2 ;  /* 0x0000000908217211 */ /* 0x080fe400010f0eff */
[----:B------:R-:W-:Y:S01]  /*0880*/  LEA.HI.X.SX32 R31, R7, R9, 0x1, P3 ;  /* 0x00000009071f7211 */ /* 0x000fe200018f0eff */
[----:B------:R-:W-:Y:S01]  /*0890*/  IMAD.MOV.U32 R7, RZ, RZ, 0x3f800000 ;  /* 0x3f800000ff077424 */ /* 0x000fe200078e00ff */
[----:B------:R-:W-:-:S02]  /*08a0*/  CS2R R8, SRZ ;  /* 0x0000000000087805 */ /* 0x000fc4000001ff00 */
[----:B0-----:R-:W-:-:S07]  /*08b0*/  LOP3.LUT R0, R3, 0x8, RZ, 0xfc, !PT ;  /* 0x0000000803007812 */ /* 0x001fce00078efcff */
.L_x_1:
[----:B------:R-:W-:Y:S01]  /*08c0*/  MOV R17, UR4 ;  /* 0x0000000400117c02 */ /* 0x000fe20008000f00 */
[----:B------:R-:W-:-:S04]  /*08d0*/  IMAD.U32 R19, RZ, RZ, UR4 ;  /* 0x00000004ff137e24 */ /* 0x000fc8000f8e00ff */
[----:B------:R-:W-:-:S04]  /*08e0*/  IMAD.WIDE R16, R17, 0x2, R42 ;  /* 0x0000000211107825 */ /* 0x000fc800078e022a */
[----:B------:R-:W-:Y:S01]  /*08f0*/  IMAD.WIDE R18, R19, 0x2, R38 ;  /* 0x0000000213127825 */ /* 0x000fe200078e0226 */
[----:B------:R-:W2:Y:S04]  /*0900*/  LDG.E.U16 R45, desc[UR14][R16.64] ;  /* 0x0000000e102d7981 */ /* 0x000ea8000c1e1500 */
[----:B------:R-:W3:Y:S01]  /*0910*/  LDG.E.U16 R44, desc[UR14][R18.64] ;  /* 0x0000000e122c7981 */ /* 0x000ee2000c1e1500 */
[----:B------:R-:W-:Y:S01]  /*0920*/  MOV R41, UR5 ;  /* 0x0000000500297c02 */ /* 0x000fe20008000f00 */
[----:B------:R-:W-:Y:S01]  /*0930*/  IMAD.U32 R37, RZ, RZ, UR5 ;  /* 0x00000005ff257e24 */ /* 0x000fe2000f8e00ff */
[----:B------:R-:W-:Y:S03]  /*0940*/  BAR.SYNC.DEFER_BLOCKING 0x0 ;  /* 0x0000000000007b1d */ /* 0x000fe60000010000 */
[----:B------:R-:W-:-:S04]  /*0950*/  IMAD.WIDE R36, R37, 0x2, R32 ;  /* 0x0000000225247825 */ /* 0x000fc800078e0220 */
[----:B------:R-:W-:Y:S01]  /*0960*/  IMAD.WIDE R40, R41, 0x2, R30 ;  /* 0x0000000229287825 */ /* 0x000fe200078e021e */
[----:B--2---:R-:W-:Y:S04]  /*0970*/  STS.U16 [R28+UR8+0x400], R45 ;  /* 0x0004002d1c007988 */ /* 0x004fe80008000408 */
[----:B---3--:R-:W-:Y:S01]  /*0980*/  STS.U16 [R28+UR8+0x500], R44 ;  /* 0x0005002c1c007988 */ /* 0x008fe20008000408 */
[----:B------:R-:W-:Y:S06]  /*0990*/  BAR.SYNC.DEFER_BLOCKING 0x0 ;  /* 0x0000000000007b1d */ /* 0x000fec0000010000 */
[----:B------:R0:W2:Y:S04]  /*09a0*/  LDG.E.U16 R37, desc[UR14][R36.64] ;  /* 0x0000000e24257981 */ /* 0x0000a8000c1e1500 */
[----:B------:R1:W3:Y:S01]  /*09b0*/  LDG.E.U16 R41, desc[UR14][R40.64] ;  /* 0x0000000e28297981 */ /* 0x0002e2000c1e1500 */
[----:B------:R-:W-:-:S02]  /*09c0*/  ULEA UR5, UR13, UR5, 0x4 ;  /* 0x000000050d057291 */ /* 0x000fc4000f8e20ff */
[----:B------:R-:W-:Y:S01]  /*09d0*/  ULEA UR4, UR11, UR4, 0x4 ;  /* 0x000000040b047291 */ /* 0x000fe2000f8e20ff */
[----:B------:R-:W-:Y:S04]  /*09e0*/  LDSM.16.MT88.4 R16, [R5] ;  /* 0x000000000510783b */ /* 0x000fe80000004200 */
[----:B------:R-:W4:Y:S01]  /*09f0*/  LDSM.16.M88.4 R20, [R6+0x400] ;  /* 0x000400000614783b */ /* 0x000f220000000200 */
[----:B------:R-:W-:Y:S01]  /*0a00*/  BAR.SYNC.DEFER_BLOCKING 0x0 ;  /* 0x0000000000007b1d */ /* 0x000fe20000010000 */
[C---:B----4-:R-:W-:Y:S08]  /*0a10*/  HMMA.16816.F32.BF16 R24, R16.reuse, R20, RZ ;  /* 0x000000141018723c */ /* 0x050ff000000418ff */
[----:B------:R-:W-:Y:S01]  /*0a20*/  HMMA.16816.F32.BF16 R16, R16, R22, RZ ;  /* 0x000000161010723c */ /* 0x000fe200000418ff */
[----:B------:R-:W-:Y:S01]  /*0a30*/  LEA R23, P1, R4, UR6, 0x1 ;  /* 0x0000000604177c11 */ /* 0x000fe2000f8208ff */
[----:B------:R-:W-:-:S03]  /*0a40*/  UIADD3 UR6, UP0, UPT, UR6, 0x10, URZ ;  /* 0x0000001006067890 */ /* 0x000fc6000ff1e0ff */
[CC--:B------:R-:W-:Y:S01]  /*0a50*/  ISETP.GT.U32.AND P2, PT, R23.reuse, R0.reuse, PT ;  /* 0x000000001700720c */ /* 0x0c0fe20003f44070 */
[----:B------:R-:W-:Y:S01]  /*0a60*/  IMAD.X R20, RZ, RZ, UR7, P1 ;  /* 0x00000007ff147e24 */ /* 0x000fe200088e06ff */
[CC--:B------:R-:W-:Y:S01]  /*0a70*/  ISETP.GT.U32.AND P4, PT, R23.reuse, R3.reuse, PT ;  /* 0x000000031700720c */ /* 0x0c0fe20003f84070 */
[----:B------:R-:W-:Y:S01]  /*0a80*/  UIADD3.X UR7, UPT, UPT, URZ, UR7, URZ, UP0, !UPT ;  /* 0x00000007ff077290 */ /* 0x000fe200087fe4ff */
[C---:B------:R-:W-:Y:S01]  /*0a90*/  ISETP.GE.U32.AND P0, PT, R23.reuse, R3, PT ;  /* 0x000000031700720c */ /* 0x040fe20003f06070 */
[----:B------:R-:W-:Y:S01]  /*0aa0*/  UISETP.GE.U32.AND UP0, UPT, UR6, UR16, UPT ;  /* 0x000000100600728c */ /* 0x000fe2000bf06070 */
[C---:B------:R-:W-:Y:S01]  /*0ab0*/  ISETP.GE.U32.AND P5, PT, R23.reuse, R0, PT ;  /* 0x000000001700720c */ /* 0x040fe20003fa6070 */
[----:B------:R-:W-:Y:S01]  /*0ac0*/  FMUL R21, R26, UR10 ;  /* 0x0000000a1a157c20 */ /* 0x000fe20008400000 */
[----:B------:R-:W-:Y:S01]  /*0ad0*/  IADD3 R22, P6, PT, R23, 0x8, RZ ;  /* 0x0000000817167810 */ /* 0x000fe20007fde0ff */
[----:B------:R-:W-:Y:S01]  /*0ae0*/  FMUL R25, R25, UR10 ;  /* 0x0000000a19197c20 */ /* 0x000fe20008400000 */
[----:B------:R-:W-:Y:S01]  /*0af0*/  IADD3 R23, P3, PT, R23, 0x9, RZ ;  /* 0x0000000917177810 */ /* 0x000fe20007f7e0ff */
[----:B------:R-:W-:Y:S01]  /*0b00*/  UISETP.GE.U32.AND.EX UP0, UPT, UR7, URZ, UPT, UP0 ;  /* 0x000000ff0700728c */ /* 0x000fe2000bf06100 */
[----:B------:R-:W-:-:S02]  /*0b10*/  ISETP.GT.U32.AND.EX P2, PT, R20, RZ, PT, P2 ;  /* 0x000000ff1400720c */ /* 0x000fc40003f44120 */
[-C--:B------:R-:W-:Y:S01]  /*0b20*/  ISETP.GT.U32.AND P1, PT, R22, R3.reuse, PT ;  /* 0x000000031600720c */ /* 0x080fe20003f24070 */
[----:B------:R-:W-:Y:S01]  /*0b30*/  IMAD.X R22, RZ, RZ, R20, P3 ;  /* 0x000000ffff167224 */ /* 0x000fe200018e0614 */
[----:B------:R-:W-:Y:S01]  /*0b40*/  FSEL R21, R21, -INF , !P2 ;  /* 0xff80000015157808 */ /* 0x000fe20005000000 */
[----:B------:R-:W-:Y:S01]  /*0b50*/  FMUL R18, R18, UR10 ;  /* 0x0000000a12127c20 */ /* 0x000fe20008400000 */
[----:B------:R-:W-:Y:S01]  /*0b60*/  ISETP.GT.U32.AND P2, PT, R23, R3, PT ;  /* 0x000000031700720c */ /* 0x000fe20003f44070 */
[----:B------:R-:W-:Y:S01]  /*0b70*/  FMUL R19, R19, UR10 ;  /* 0x0000000a13137c20 */ /* 0x000fe20008400000 */
[----:B------:R-:W-:Y:S01]  /*0b80*/  ISETP.GT.U32.AND P3, PT, R23, R0, PT ;  /* 0x000000001700720c */ /* 0x000fe20003f64070 */
[----:B------:R-:W-:Y:S01]  /*0b90*/  FMUL R23, R27, UR10 ;  /* 0x0000000a1b177c20 */ /* 0x000fe20008400000 */
[----:B------:R-:W-:Y:S01]  /*0ba0*/  ISETP.GT.U32.AND.EX P4, PT, R20, RZ, PT, P4 ;  /* 0x000000ff1400720c */ /* 0x000fe20003f84140 */
[----:B------:R-:W-:Y:S01]  /*0bb0*/  FMUL R16, R16, UR10 ;  /* 0x0000000a10107c20 */ /* 0x000fe20008400000 */
[----:B------:R-:W-:-:S02]  /*0bc0*/  ISETP.GE.U32.AND.EX P5, PT, R20, RZ, PT, P5 ;  /* 0x000000ff1400720c */ /* 0x000fc40003fa6150 */
[----:B------:R-:W-:Y:S02]  /*0bd0*/  ISETP.GT.U32.AND.EX P3, PT, R22, RZ, PT, P3 ;  /* 0x000000ff1600720c */ /* 0x000fe40003f64130 */
[----:B------:R-:W-:Y:S02]  /*0be0*/  FSEL R18, R18, -INF , !P4 ;  /* 0xff80000012127808 */ /* 0x000fe40006000000 */
[----:B------:R-:W-:Y:S02]  /*0bf0*/  FSEL R23, R23, -INF , !P5 ;  /* 0xff80000017177808 */ /* 0x000fe40006800000 */
[----:B------:R-:W-:Y:S02]  /*0c00*/  ISETP.GE.U32.AND.EX P0, PT, R20, RZ, PT, P0 ;  /* 0x000000ff1400720c */ /* 0x000fe40003f06100 */
[----:B------:R-:W-:Y:S02]  /*0c10*/  IADD3.X R20, PT, PT, RZ, R20, RZ, P6, !PT ;  /* 0x00000014ff147210 */ /* 0x000fe400037fe4ff */
[----:B------:R-:W-:Y:S01]  /*0c20*/  ISETP.GT.U32.AND.EX P2, PT, R22, RZ, PT, P2 ;  /* 0x000000ff1600720c */ /* 0x000fe20003f44120 */
[----:B------:R-:W-:Y:S01]  /*0c30*/  FMUL R22, R24, UR10 ;  /* 0x0000000a18167c20 */ /* 0x000fe20008400000 */
[----:B------:R-:W-:Y:S01]  /*0c40*/  FSEL R19, R19, -INF , !P3 ;  /* 0xff80000013137808 */ /* 0x000fe20005800000 */
[----:B------:R-:W-:Y:S01]  /*0c50*/  FMUL R24, R17, UR10 ;  /* 0x0000000a11187c20 */ /* 0x000fe20008400000 */
[----:B------:R-:W-:-:S02]  /*0c60*/  FMNMX3 R26, R21, R23, R18, !PT ;  /* 0x00000017151a7276 */ /* 0x000fc40007800012 */
[----:B------:R-:W-:Y:S02]  /*0c70*/  ISETP.GT.U32.AND.EX P1, PT, R20, RZ, PT, P1 ;  /* 0x000000ff1400720c */ /* 0x000fe40003f24110 */
[----:B------:R-:W-:Y:S02]  /*0c80*/  FMNMX R26, R19, R26, !PT ;  /* 0x0000001a131a7209 */ /* 0x000fe40007800000 */
[----:B------:R-:W-:Y:S02]  /*0c90*/  FSEL R20, R16, -INF , !P1 ;  /* 0xff80000010147808 */ /* 0x000fe40004800000 */
[----:B------:R-:W-:Y:S01]  /*0ca0*/  FSEL R22, R22, -INF , !P4 ;  /* 0xff80000016167808 */ /* 0x000fe20006000000 */
[----:B------:R-:W1:Y:S01]  /*0cb0*/  SHFL.BFLY PT, R27, R26, 0x2, 0x1f ;  /* 0x0c401f001a1b7f89 */ /* 0x000e6200000e0000 */
[----:B------:R-:W-:Y:S02]  /*0cc0*/  FSEL R17, R25, -INF , !P0 ;  /* 0xff80000019117808 */ /* 0x000fe40004000000 */
[----:B------:R-:W-:-:S02]  /*0cd0*/  FSEL R16, R24, -INF , !P2 ;  /* 0xff80000018107808 */ /* 0x000fc40005000000 */
[----:B------:R-:W-:-:S04]  /*0ce0*/  FMNMX3 R25, R22, R17, R20, !PT ;  /* 0x0000001116197276 */ /* 0x000fc80007800014 */
[----:B0-----:R-:W-:-:S05]  /*0cf0*/  FMNMX R36, R16, R25, !PT ;  /* 0x0000001910247209 */ /* 0x001fca0007800000 */
[----:B------:R-:W0:Y:S01]  /*0d00*/  SHFL.BFLY PT, R25, R36, 0x2, 0x1f ;  /* 0x0c401f0024197f89 */ /* 0x000e2200000e0000 */
[----:B-1----:R-:W-:-:S05]  /*0d10*/  FMNMX R40, R26, R27, !PT ;  /* 0x0000001b1a287209 */ /* 0x002fca0007800000 */
[----:B------:R-:W1:Y:S01]  /*0d20*/  SHFL.BFLY PT, R24, R40, 0x1, 0x1f ;  /* 0x0c201f0028187f89 */ /* 0x000e6200000e0000 */
[----:B0-----:R-:W-:-:S05]  /*0d30*/  FMNMX R27, R36, R25, !PT ;  /* 0x00000019241b7209 */ /* 0x001fca0007800000 */
[----:B------:R-:W0:Y:S01]  /*0d40*/  SHFL.BFLY PT, R25, R27, 0x1, 0x1f ;  /* 0x0c201f001b197f89 */ /* 0x000e2200000e0000 */
[----:B-1----:R-:W-:-:S05]  /*0d50*/  FMNMX3 R24, R40, R24, R35, !PT ;  /* 0x0000001828187276 */ /* 0x002fca0007800023 */
[--C-:B------:R-:W-:Y:S01]  /*0d60*/  FADD R18, R18, -R24.reuse ;  /* 0x8000001812127221 */ /* 0x100fe20000000000 */
[--C-:B------:R-:W-:Y:S01]  /*0d70*/  FADD R23, R23, -R24.reuse ;  /* 0x8000001817177221 */ /* 0x100fe20000000000 */
[--C-:B------:R-:W-:Y:S02]  /*0d80*/  FADD R21, R21, -R24.reuse ;  /* 0x8000001815157221 */ /* 0x100fe40000000000 */
[----:B------:R-:W-:Y:S01]  /*0d90*/  FMUL R36, R18, 1.4426950216293334961 ;  /* 0x3fb8aa3b12247820 */ /* 0x000fe20000400000 */
[----:B------:R-:W-:Y:S01]  /*0da0*/  FADD R18, R19, -R24 ;  /* 0x8000001813127221 */ /* 0x000fe20000000000 */
[----:B------:R-:W-:Y:S01]  /*0db0*/  FMUL R26, R23, 1.4426950216293334961 ;  /* 0x3fb8aa3b171a7820 */ /* 0x000fe20000400000 */
[----:B------:R-:W-:Y:S01]  /*0dc0*/  FMUL R21, R21, 1.4426950216293334961 ;  /* 0x3fb8aa3b15157820 */ /* 0x000fe20000400000 */
[----:B------:R-:W-:Y:S01]  /*0dd0*/  MUFU.EX2 R19, R36 ;  /* 0x0000002400137308 */ /* 0x000fe20000000800 */
[----:B0-----:R-:W-:Y:S01]  /*0de0*/  FMNMX3 R25, R27, R25, R34, !PT ;  /* 0x000000191b197276 */ /* 0x001fe20007800022 */
[----:B------:R-:W-:-:S04]  /*0df0*/  FMUL R40, R18, 1.4426950216293334961 ;  /* 0x3fb8aa3b12287820 */ /* 0x000fc80000400000 */
[--C-:B------:R-:W-:Y:S01]  /*0e00*/  FADD R17, R17, -R25.reuse ;  /* 0x8000001911117221 */ /* 0x100fe20000000000 */
[--C-:B------:R-:W-:Y:S01]  /*0e10*/  FADD R18, R22, -R25.reuse ;  /* 0x8000001916127221 */ /* 0x100fe20000000000 */
[----:B------:R-:W-:Y:S01]  /*0e20*/  MUFU.EX2 R21, R21 ;  /* 0x0000001500157308 */ /* 0x000fe20000000800 */
[--C-:B------:R-:W-:Y:S01]  /*0e30*/  FADD R16, R16, -R25.reuse ;  /* 0x8000001910107221 */ /* 0x100fe20000000000 */
[----:B------:R-:W-:Y:S01]  /*0e40*/  FMUL R27, R17, 1.4426950216293334961 ;  /* 0x3fb8aa3b111b7820 */ /* 0x000fe20000400000 */
[----:B------:R-:W-:Y:S01]  /*0e50*/  FMUL R23, R18, 1.4426950216293334961 ;  /* 0x3fb8aa3b12177820 */ /* 0x000fe20000400000 */
[----:B------:R-:W-:Y:S01]  /*0e60*/  FADD R17, R20, -R25 ;  /* 0x8000001914117221 */ /* 0x000fe20000000000 */
[----:B------:R-:W-:-:S03]  /*0e70*/  FMUL R16, R16, 1.4426950216293334961 ;  /* 0x3fb8aa3b10107820 */ /* 0x000fc60000400000 */
[----:B------:R-:W-:Y:S01]  /*0e80*/  FMUL R18, R17, 1.4426950216293334961 ;  /* 0x3fb8aa3b11127820 */ /* 0x000fe20000400000 */
[----:B------:R-:W0:Y:S08]  /*0e90*/  MUFU.EX2 R26, R26 ;  /* 0x0000001a001a7308 */ /* 0x000e300000000800 */
[----:B------:R-:W-:Y:S08]  /*0ea0*/  MUFU.EX2 R23, R23 ;  /* 0x0000001700177308 */ /* 0x000ff00000000800 */
[----:B------:R-:W1:Y:S01]  /*0eb0*/  MUFU.EX2 R20, R27 ;  /* 0x0000001b00147308 */ /* 0x000e620000000800 */
[----:B0-----:R-:W-:Y:S01]  /*0ec0*/  FADD R36, R21, R26 ;  /* 0x0000001a15247221 */ /* 0x001fe20000000000 */
[----:B------:R-:W-:Y:S01]  /*0ed0*/  F2FP.BF16.F32.PACK_AB R17, R26, R21 ;  /* 0x000000151a11723e */ /* 0x000fe200000010ff */
[----:B------:R-:W-:-:S02]  /*0ee0*/  FADD R26, -R24, R35 ;  /* 0x00000023181a7221 */ /* 0x000fc40000000100 */
[----:B------:R-:W-:-:S03]  /*0ef0*/  FADD R36, R19, R36 ;  /* 0x0000002413247221 */ /* 0x000fc60000000000 */
[----:B------:R-:W0:Y:S08]  /*0f00*/  MUFU.EX2 R18, R18 ;  /* 0x0000001200127308 */ /* 0x000e300000000800 */
[----:B------:R0:W4:Y:S01]  /*0f10*/  MUFU.EX2 R22, R40 ;  /* 0x0000002800167308 */ /* 0x0001220000000800 */
[----:B-1----:R-:W-:-:S07]  /*0f20*/  FADD R27, R23, R20 ;  /* 0x00000014171b7221 */ /* 0x002fce0000000000 */
[----:B------:R1:W5:Y:S01]  /*0f30*/  MUFU.EX2 R45, R16 ;  /* 0x00000010002d7308 */ /* 0x0003620000000800 */
[----:B0-----:R-:W-:Y:S01]  /*0f40*/  FADD R40, R18, R27 ;  /* 0x0000001b12287221 */ /* 0x001fe20000000000 */
[----:B------:R-:W-:Y:S01]  /*0f50*/  FMUL R27, R26, 1.4426950216293334961 ;  /* 0x3fb8aa3b1a1b7820 */ /* 0x000fe20000400000 */
[----:B------:R-:W-:-:S04]  /*0f60*/  FADD R26, -R25, R34 ;  /* 0x00000022191a7221 */ /* 0x000fc80000000100 */
[----:B------:R-:W-:Y:S01]  /*0f70*/  FMUL R26, R26, 1.4426950216293334961 ;  /* 0x3fb8aa3b1a1a7820 */ /* 0x000fe20000400000 */
[----:B------:R-:W0:Y:S01]  /*0f80*/  MUFU.EX2 R27, R27 ;  /* 0x0000001b001b7308 */ /* 0x000e220000000800 */
[C---:B----4-:R-:W-:Y:S01]  /*0f90*/  FADD R36, R22.reuse, R36 ;  /* 0x0000002416247221 */ /* 0x050fe20000000000 */
[----:B------:R-:W-:Y:S02]  /*0fa0*/  F2FP.BF16.F32.PACK_AB R19, R22, R19 ;  /* 0x000000131613723e */ /* 0x000fe400000010ff */
[----:B-1----:R-:W-:-:S04]  /*0fb0*/  F2FP.BF16.F32.PACK_AB R16, R20, R23 ;  /* 0x000000171410723e */ /* 0x002fc800000010ff */
[----:B------:R-:W1:Y:S01]  /*0fc0*/  MUFU.EX2 R26, R26 ;  /* 0x0000001a001a7308 */ /* 0x000e620000000800 */
[C---:B-----5:R-:W-:Y:S01]  /*0fd0*/  FADD R40, R45.reuse, R40 ;  /* 0x000000282d287221 */ /* 0x060fe20000000000 */
[----:B------:R-:W-:-:S04]  /*0fe0*/  F2FP.BF16.F32.PACK_AB R18, R45, R18 ;  /* 0x000000122d12723e */ /* 0x000fc800000010ff */
[----:B------:R-:W4:Y:S01]  /*0ff0*/  SHFL.BFLY PT, R35, R40, 0x2, 0x1f ;  /* 0x0c401f0028237f89 */ /* 0x000f2200000e0000 */
[C---:B0-----:R-:W-:Y:S01]  /*1000*/  FMUL R14, R27.reuse, R14 ;  /* 0x0000000e1b0e7220 */ /* 0x041fe20000400000 */
[C---:B------:R-:W-:Y:S01]  /*1010*/  FMUL R15, R27.reuse, R15 ;  /* 0x0000000f1b0f7220 */ /* 0x040fe20000400000 */
[C---:B------:R-:W-:Y:S01]  /*1020*/  FMUL R10, R27.reuse, R10 ;  /* 0x0000000a1b0a7220 */ /* 0x040fe20000400000 */
[----:B------:R-:W-:Y:S01]  /*1030*/  FMUL R11, R27, R11 ;  /* 0x0000000b1b0b7220 */ /* 0x000fe20000400000 */
[C---:B-1----:R-:W-:Y:S01]  /*1040*/  FMUL R12, R26.reuse, R12 ;  /* 0x0000000c1a0c7220 */ /* 0x042fe20000400000 */
[C---:B------:R-:W-:Y:S01]  /*1050*/  FMUL R13, R26.reuse, R13 ;  /* 0x0000000d1a0d7220 */ /* 0x040fe20000400000 */
[C---:B------:R-:W-:Y:S01]  /*1060*/  FMUL R8, R26.reuse, R8 ;  /* 0x000000081a087220 */ /* 0x040fe20000400000 */
[----:B------:R-:W-:Y:S01]  /*1070*/  FMUL R9, R26, R9 ;  /* 0x000000091a097220 */ /* 0x000fe20000400000 */
[----:B----4-:R-:W-:Y:S01]  /*1080*/  FADD R35, R40, R35 ;  /* 0x0000002328237221 */ /* 0x010fe20000000000 */
[----:B--2---:R-:W-:Y:S04]  /*1090*/  STS.U16 [R28+UR8+0x400], R37 ;  /* 0x000400251c007988 */ /* 0x004fe80008000408 */
[----:B---3--:R-:W-:Y:S01]  /*10a0*/  STS.U16 [R28+UR8+0x500], R41 ;  /* 0x000500291c007988 */ /* 0x008fe20008000408 */
[----:B------:R-:W-:Y:S06]  /*10b0*/  BAR.SYNC.DEFER_BLOCKING 0x0 ;  /* 0x0000000000007b1d */ /* 0x000fec0000010000 */
[----:B------:R-:W0:Y:S04]  /*10c0*/  SHFL.BFLY PT, R37, R36, 0x2, 0x1f ;  /* 0x0c401f0024257f89 */ /* 0x000e2800000e0000 */
[----:B------:R-:W-:Y:S01]  /*10d0*/  LDSM.16.M88.4 R20, [R6+0x400] ;  /* 0x000400000614783b */ /* 0x000fe20000000200 */
[----:B0-----:R-:W-:-:S03]  /*10e0*/  FADD R34, R36, R37 ;  /* 0x0000002524227221 */ /* 0x001fc60000000000 */
[----:B------:R-:W0:Y:S04]  /*10f0*/  SHFL.BFLY PT, R36, R35, 0x1, 0x1f ;  /* 0x0c201f0023247f89 */ /* 0x000e2800000e0000 */
[----:B------:R-:W1:Y:S01]  /*1100*/  SHFL.BFLY PT, R37, R34, 0x1, 0x1f ;  /* 0x0c201f0022257f89 */ /* 0x000e6200000e0000 */
[----:B0-----:R-:W-:Y:S01]  /*1110*/  FADD R35, R35, R36 ;  /* 0x0000002423237221 */ /* 0x001fe20000000000 */
[----:B-1----:R-:W-:-:S03]  /*1120*/  FADD R34, R34, R37 ;  /* 0x0000002522227221 */ /* 0x002fc60000000000 */
[----:B------:R-:W-:Y:S01]  /*1130*/  FFMA R7, R26, R7, R35 ;  /* 0x000000071a077223 */ /* 0x000fe20000000023 */
[----:B------:R-:W-:Y:S01]  /*1140*/  HMMA.16816.F32.BF16 R12, R16, R20, R12 ;  /* 0x00000014100c723c */ /* 0x000fe2000004180c */
[----:B------:R-:W-:Y:S02]  /*1150*/  IMAD.MOV.U32 R35, RZ, RZ, R24 ;  /* 0x000000ffff237224 */ /* 0x000fe400078e0018 */
[----:B------:R-:W-:Y:S01]  /*1160*/  FFMA R2, R27, R2, R34 ;  /* 0x000000021b027223 */ /* 0x000fe20000000022 */
[----:B------:R-:W-:-:S04]  /*1170*/  IMAD.MOV.U32 R34, RZ, RZ, R25 ;  /* 0x000000ffff227224 */ /* 0x000fc800078e0019 */
[----:B------:R-:W-:Y:S01]  /*1180*/  HMMA.16816.F32.BF16 R8, R16, R22, R8 ;  /* 0x000000161008723c */ /* 0x000fe20000041808 */
[----:B------:R-:W-:-:S04]  /*1190*/  NOP ;  /* 0x0000000000007918 */ /* 0x000fc80000000000 */
[----:B------:R-:W-:-:S15]  /*11a0*/  BRA.U !UP0, `(.L_x_1) ;  /* 0xfffffff508c47547 */ /* 0x000fde000b83ffff */
.L_x_0:
[----:B------:R-:W0:Y:S01]  /*11b0*/  S2R R3, SR_TID.X ;  /* 0x0000000000037919 */ /* 0x000e220000002100 */
[----:B------:R-:W1:Y:S01]  /*11c0*/  S2UR UR5, SR_CgaCtaId ;  /* 0x00000000000579c3 */ /* 0x000e620000008800 */
[----:B------:R-:W-:Y:S01]  /*11d0*/  IMAD.MOV.U32 R21, RZ, RZ, R2 ;  /* 0x000000ffff157224 */ /* 0x000fe200078e0002 */
[----:B------:R-:W-:Y:S01]  /*11e0*/  UMOV UR4, 0x400 ;  /* 0x0000040000047882 */ /* 0x000fe20000000000 */
[----:B------:R-:W-:Y:S01]  /*11f0*/  IMAD.MOV.U32 R20, RZ, RZ, R7 ;  /* 0x000000ffff147224 */ /* 0x000fe200078e0007 */
[----:B------:R-:W-:Y:S01]  /*1200*/  MOV R22, R11 ;  /* 0x0000000b00167202 */ /* 0x000fe20000000f00 */
[C---:B------:R-:W-:Y:S01]  /*1210*/  FMUL R2, R21.reuse, 8388608 ;  /* 0x4b00000015027820 */ /* 0x040fe20000400000 */
[C---:B------:R-:W-:Y:S01]  /*1220*/  FSETP.GT.AND P0, PT, |R21|.reuse, 8.50705917302346158658e+37, PT ;  /* 0x7e8000001500780b */ /* 0x040fe20003f04200 */
[----:B------:R-:W-:Y:S01]  /*1230*/  FMUL R5, R20, 8388608 ;  /* 0x4b00000014057820 */ /* 0x000fe20000400000 */
[C---:B------:R-:W-:Y:S01]  /*1240*/  FSETP.GEU.AND P3, PT, |R21|.reuse, 1.175494350822287508e-38, PT ;  /* 0x008000001500780b */ /* 0x040fe20003f6e200 */
[----:B------:R-:W-:Y:S01]  /*1250*/  BAR.SYNC.DEFER_BLOCKING 0x0 ;  /* 0x0000000000007b1d */ /* 0x000fe20000010000 */
[----:B------:R-:W-:-:S02]  /*1260*/  FSETP.GEU.AND P2, PT, R21, 1.175494350822287508e-38, PT ;  /* 0x008000001500780b */ /* 0x000fc40003f4e000 */
[----:B------:R-:W-:Y:S02]  /*1270*/  FSETP.GEU.AND P1, PT, R20, 1.175494350822287508e-38, PT ;  /* 0x008000001400780b */ /* 0x000fe40003f2e000 */
[----:B------:R-:W-:Y:S02]  /*1280*/  FSEL R2, R2, R21, !P2 ;  /* 0x0000001502027208 */ /* 0x000fe40005000000 */
[----:B------:R-:W-:Y:S02]  /*1290*/  FSEL R4, R5, R20, !P1 ;  /* 0x0000001405047208 */ /* 0x000fe40004800000 */
[----:B------:R-:W-:Y:S01]  /*12a0*/  FSEL R11, RZ, -23, P2 ;  /* 0xc1b80000ff0b7808 */ /* 0x000fe20001000000 */
[----:B------:R-:W-:Y:S01]  /*12b0*/  @P0 FMUL R21, R21, 0.25 ;  /* 0x3e80000015150820 */ /* 0x000fe20000400000 */
[----:B------:R-:W-:Y:S01]  /*12c0*/  FSETP.GEU.AND P2, PT, |R20|, 1.175494350822287508e-38, PT ;  /* 0x008000001400780b */ /* 0x000fe20003f4e200 */
[----:B------:R-:W-:Y:S02]  /*12d0*/  VIADD R23, R2, 0xc0cafb0d ;  /* 0xc0cafb0d02177836 */ /* 0x000fe40000000000 */
[----:B------:R-:W-:Y:S01]  /*12e0*/  @P0 FMUL R15, R15, 0.25 ;  /* 0x3e8000000f0f0820 */ /* 0x000fe20000400000 */
[----:B------:R-:W-:Y:S01]  /*12f0*/  @!P3 FMUL R21, R21, 16777216 ;  /* 0x4b8000001515b820 */ /* 0x000fe20000400000 */
[----:B-1----:R-:W-:Y:S01]  /*1300*/  ULEA UR6, UR5, UR4, 0x18 ;  /* 0x0000000405067291 */ /* 0x002fe2000f8ec0ff */
[----:B------:R-:W-:Y:S01]  /*1310*/  MOV R18, R10 ;  /* 0x0000000a00127202 */ /* 0x000fe20000000f00 */
[----:B------:R-:W-:Y:S01]  /*1320*/  @P0 FMUL R22, R22, 0.25 ;  /* 0x3e80000016160820 */ /* 0x000fe20000400000 */
[----:B------:R-:W-:Y:S01]  /*1330*/  LOP3.LUT R23, R23, 0xff800000, RZ, 0xc0, !PT ;  /* 0xff80000017177812 */ /* 0x000fe200078ec0ff */
[----:B------:R-:W-:Y:S01]  /*1340*/  @!P3 FMUL R15, R15, 16777216 ;  /* 0x4b8000000f0fb820 */ /* 0x000fe20000400000 */
[----:B------:R-:W1:Y:S01]  /*1350*/  MUFU.RCP R21, R21 ;  /* 0x0000001500157308 */ /* 0x000e620000001000 */
[----:B------:R-:W-:Y:S01]  /*1360*/  @P0 FMUL R18, R18, 0.25 ;  /* 0x3e80000012120820 */ /* 0x000fe20000400000 */
[C---:B0-----:R-:W-:Y:S01]  /*1370*/  LOP3.LUT R6, R3.reuse, 0x8, RZ, 0xc0, !PT ;  /* 0x0000000803067812 */ /* 0x041fe200078ec0ff */
[----:B------:R-:W-:Y:S01]  /*1380*/  IMAD.SHL.U32 R0, R3, 0x2, RZ ;  /* 0x0000000203007824 */ /* 0x000fe200078e00ff */
[----:B------:R-:W-:Y:S01]  /*1390*/  SHF.R.S32.HI R7, RZ, 0x4, R3 ;  /* 0x00000004ff077819 */ /* 0x000fe20000011403 */
[----:B------:R-:W-:Y:S01]  /*13a0*/  @!P3 FMUL R22, R22, 16777216 ;  /* 0x4b8000001616b820 */ /* 0x000fe20000400000 */
[----:B------:R-:W-:Y:S01]  /*13b0*/  LEA.HI R19, R6, UR6, RZ, 0x1f ;  /* 0x0000000606137c11 */ /* 0x000fe2000f8ff8ff */
[----:B------:R-:W-:Y:S01]  /*13c0*/  @P0 FMUL R14, R14, 0.25 ;  /* 0x3e8000000e0e0820 */ /* 0x000fe20000400000 */
[----:B------:R-:W-:Y:S01]  /*13d0*/  FSEL R6, RZ, -23, P1 ;  /* 0xc1b80000ff067808 */ /* 0x000fe20000800000 */
[----:B------:R-:W-:Y:S01]  /*13e0*/  @!P3 FMUL R18, R18, 16777216 ;  /* 0x4b8000001212b820 */ /* 0x000fe20000400000 */
[----:B------:R-:W-:Y:S01]  /*13f0*/  FSETP.GT.AND P1, PT, |R20|, 8.50705917302346158658e+37, PT ;  /* 0x7e8000001400780b */ /* 0x000fe20003f24200 */
[----:B------:R-:W-:Y:S01]  /*1400*/  @!P3 FMUL R14, R14, 16777216 ;  /* 0x4b8000000e0eb820 */ /* 0x000fe20000400000 */
[----:B------:R-:W-:Y:S01]  /*1410*/  SGXT R5, R7, 0x1 ;  /* 0x000000010705781a */ /* 0x000fe20000000200 */
[C---:B------:R-:W-:Y:S01]  /*1420*/  IMAD.SHL.U32 R31, R3.reuse, 0x40, RZ ;  /* 0x00000040031f7824 */ /* 0x040fe200078e00ff */
[----:B------:R-:W-:Y:S01]  /*1430*/  LOP3.LUT R26, R3, 0x20, RZ, 0xc0, !PT ;  /* 0x00000020031a7812 */ /* 0x000fe200078ec0ff */
[----:B------:R-:W0:Y:S01]  /*1440*/  LDCU.64 UR4, c[0x0][0x3e0] ;  /* 0x00007c00ff0477ac */ /* 0x000e220008000a00 */
[----:B------:R-:W-:Y:S01]  /*1450*/  LOP3.LUT R17, R5, 0x204, RZ, 0xc0, !PT ;  /* 0x0000020405117812 */ /* 0x000fe200078ec0ff */
[----:B-1----:R-:W-:Y:S01]  /*1460*/  FMUL R18, R21, R18 ;  /* 0x0000001215127220 */ /* 0x002fe20000400000 */
[----:B------:R-:W-:-:S02]  /*1470*/  IADD3 R5, PT, PT, R4, -0x3f3504f3, RZ ;  /* 0xc0cafb0d04057810 */ /* 0x000fc40007ffe0ff */
[----:B------:R-:W-:Y:S02]  /*1480*/  ISETP.NE.U32.AND P4, PT, R26, RZ, PT ;  /* 0x000000ff1a00720c */ /* 0x000fe40003f85070 */
[----:B------:R-:W-:Y:S01]  /*1490*/  LOP3.LUT R27, R5, 0xff800000, RZ, 0xc0, !PT ;  /* 0xff800000051b7812 */ /* 0x000fe200078ec0ff */
[----:B------:R-:W-:Y:S01]  /*14a0*/  @P1 FMUL R20, R20, 0.25 ;  /* 0x3e80000014141820 */ /* 0x000fe20000400000 */
[----:B------:R-:W-:Y:S01]  /*14b0*/  LOP3.LUT R28, R3, 0x10, RZ, 0xc0, !PT ;  /* 0x00000010031c7812 */ /* 0x000fe200078ec0ff */
[----:B------:R-:W-:Y:S01]  /*14c0*/  @P1 FMUL R9, R9, 0.25 ;  /* 0x3e80000009091820 */ /* 0x000fe20000400000 */
[----:B------:R-:W-:Y:S01]  /*14d0*/  SEL R7, RZ, 0x204, !P4 ;  /* 0x00000204ff077807 */ /* 0x000fe20006000000 */
[----:B------:R-:W-:Y:S01]  /*14e0*/  @!P2 FMUL R20, R20, 16777216 ;  /* 0x4b8000001414a820 */ /* 0x000fe20000400000 */
[----:B------:R-:W-:Y:S01]  /*14f0*/  I2FP.F32.S32 R5, R27 ;  /* 0x0000001b00057245 */ /* 0x000fe20000201400 */
[----:B------:R-:W-:Y:S01]  /*1500*/  @P1 FMUL R8, R8, 0.25 ;  /* 0x3e80000008081820 */ /* 0x000fe20000400000 */
[----:B------:R-:W-:Y:S01]  /*1510*/  LOP3.LUT R10, R7, 0x3c, R0, 0x78, !PT ;  /* 0x0000003c070a7812 */ /* 0x000fe200078e7800 */
[----:B------:R-:W-:Y:S01]  /*1520*/  IMAD R7, R28, 0x4, R19 ;  /* 0x000000041c077824 */ /* 0x000fe200078e0213 */
[----:B------:R-:W-:Y:S01]  /*1530*/  I2FP.F32.S32 R16, R23 ;  /* 0x0000001700107245 */ /* 0x000fe20000201400 */
[----:B------:R-:W1:Y:S01]  /*1540*/  MUFU.RCP R20, R20 ;  /* 0x0000001400147308 */ /* 0x000e620000001000 */
[----:B------:R-:W-:Y:S01]  /*1550*/  FMUL R19, R21, R15 ;  /* 0x0000000f15137220 */ /* 0x000fe20000400000 */
[----:B------:R-:W-:Y:S01]  /*1560*/  IADD3 R15, PT, PT, R4, -R27, RZ ;  /* 0x8000001b040f7210 */ /* 0x000fe20007ffe0ff */
[----:B------:R-:W-:Y:S01]  /*1570*/  FFMA.FTZ R6, R5, 1.1920928955078125e-07, R6 ;  /* 0x3400000005067823 */ /* 0x000fe20000010006 */
[----:B------:R-:W-:Y:S01]  /*1580*/  FFMA.FTZ R5, R16, 1.1920928955078125e-07, R11 ;  /* 0x3400000010057823 */ /* 0x000fe2000001000b */
[----:B------:R-:W-:Y:S01]  /*1590*/  FMUL R16, R21, R22 ;  /* 0x0000001615107220 */ /* 0x000fe20000400000 */
[----:B------:R-:W-:Y:S01]  /*15a0*/  SHF.R.S32.HI R22, RZ, 0x3, R3 ;  /* 0x00000003ff167819 */ /* 0x000fe20000011403 */
[----:B------:R-:W-:-:S02]  /*15b0*/  IMAD.MOV.U32 R28, RZ, RZ, 0x3dc6b27f ;  /* 0x3dc6b27fff1c7424 */ /* 0x000fc400078e00ff */
[----:B------:R-:W-:Y:S01]  /*15c0*/  FADD R15, R15, -1 ;  /* 0xbf8000000f0f7421 */ /* 0x000fe20000000000 */
[----:B------:R-:W-:Y:S01]  /*15d0*/  @P1 FMUL R12, R12, 0.25 ;  /* 0x3e8000000c0c1820 */ /* 0x000fe20000400000 */
[----:B------:R-:W-:Y:S01]  /*15e0*/  FMUL R21, R21, R14 ;  /* 0x0000000e15157220 */ /* 0x000fe20000400000 */
[----:B------:R-:W-:Y:S01]  /*15f0*/  @P1 FMUL R13, R13, 0.25 ;  /* 0x3e8000000d0d1820 */ /* 0x000fe20000400000 */
[----:B------:R-:W-:Y:S01]  /*1600*/  SGXT R22, R22, 0x1 ;  /* 0x000000011616781a */ /* 0x000fe20000000200 */
[----:B------:R-:W-:Y:S01]  /*1610*/  FFMA.FTZ R14, R15, R28, -0.16845393180847167969 ;  /* 0xbe2c7f300f0e7423 */ /* 0x000fe2000001001c */
[----:B------:R-:W-:Y:S01]  /*1620*/  IMAD.IADD R23, R2, 0x1, -R23 ;  /* 0x0000000102177824 */ /* 0x000fe200078e0a17 */
[----:B------:R-:W-:Y:S01]  /*1630*/  LEA R17, R26, R17, 0x2 ;  /* 0x000000111a117211 */ /* 0x000fe200078e10ff */
[----:B------:R-:W-:Y:S01]  /*1640*/  @!P2 FMUL R9, R9, 16777216 ;  /* 0x4b8000000909a820 */ /* 0x000fe20000400000 */
[----:B------:R-:W-:Y:S01]  /*1650*/  @!P2 FMUL R8, R8, 16777216 ;  /* 0x4b8000000808a820 */ /* 0x000fe20000400000 */
[----:B------:R-:W-:Y:S01]  /*1660*/  @!P2 FMUL R12, R12, 16777216 ;  /* 0x4b8000000c0ca820 */ /* 0x000fe20000400000 */
[----:B------:R-:W-:Y:S01]  /*1670*/  LOP3.LUT R26, R22, 0x140, RZ, 0xc0, !PT ;  /* 0x00000140161a7812 */ /* 0x000fe200078ec0ff */
[----:B------:R-:W-:Y:S01]  /*1680*/  @!P2 FMUL R13, R13, 16777216 ;  /* 0x4b8000000d0da820 */ /* 0x000fe20000400000 */
[----:B------:R-:W-:Y:S01]  /*1690*/  FFMA.FTZ R22, R15, R14, 0.1716887056827545166 ;  /* 0x3e2fcf2a0f167423 */ /* 0x000fe2000001000e */
[----:B------:R-:W-:Y:S01]  /*16a0*/  FADD R14, R23, -1 ;  /* 0xbf800000170e7421 */ /* 0x000fe20000000000 */
[C---:B-1----:R-:W-:Y:S01]  /*16b0*/  FMUL R9, R20.reuse, R9 ;  /* 0x0000000914097220 */ /* 0x042fe20000400000 */
[C---:B------:R-:W-:Y:S01]  /*16c0*/  FMUL R8, R20.reuse, R8 ;  /* 0x0000000814087220 */ /* 0x040fe20000400000 */
[C---:B------:R-:W-:Y:S01]  /*16d0*/  FMUL R27, R20.reuse, R12 ;  /* 0x0000000c141b7220 */ /* 0x040fe20000400000 */
[----:B------:R-:W-:Y:S01]  /*16e0*/  FMUL R20, R20, R13 ;  /* 0x0000000d14147220 */ /* 0x000fe20000400000 */
[----:B------:R-:W-:Y:S01]  /*16f0*/  LOP3.LUT R10, R10, 0x40, R31, 0xf8, !PT ;  /* 0x000000400a0a7812 */ /* 0x000fe200078ef81f */
[----:B------:R-:W-:Y:S01]  /*1700*/  FFMA.FTZ R22, R15, R22, -0.17900948226451873779 ;  /* 0xbe374e430f167423 */ /* 0x000fe20000010016 */
[----:B------:R-:W-:Y:S01]  /*1710*/  FFMA.FTZ R23, R14, R28, -0.16845393180847167969 ;  /* 0xbe2c7f300e177423 */ /* 0x000fe2000001001c */
[----:B------:R-:W-:Y:S01]  /*1720*/  F2FP.BF16.F32.PACK_AB R27, R8, R27 ;  /* 0x0000001b081b723e */ /* 0x000fe200000010ff */
[----:B------:R-:W-:Y:S01]  /*1730*/  IMAD.SHL.U32 R11, R3, 0x8, RZ ;  /* 0x00000008030b7824 */ /* 0x000fe200078e00ff */
[----:B------:R-:W-:Y:S01]  /*1740*/  F2FP.BF16.F32.PACK_AB R13, R9, R20 ;  /* 0x00000014090d723e */ /* 0x000fe200000010ff */
[C---:B------:R-:W-:Y:S01]  /*1750*/  FFMA.FTZ R22, R15.reuse, R22, 0.20512372255325317383 ;  /* 0x3e520bf40f167423 */ /* 0x040fe20000010016 */
[----:B------:R-:W-:Y:S01]  /*1760*/  F2FP.BF16.F32.PACK_AB R16, R16, R19 ;  /* 0x000000131010723e */ /* 0x000fe200000010ff */
[----:B------:R-:W-:Y:S01]  /*1770*/  FFMA.FTZ R23, R14, R23, 0.1716887056827545166 ;  /* 0x3e2fcf2a0e177423 */ /* 0x000fe20000010017 */
[----:B------:R-:W-:Y:S01]  /*1780*/  F2FP.BF16.F32.PACK_AB R18, R18, R21 ;  /* 0x000000151212723e */ /* 0x000fe200000010ff */
[C---:B------:R-:W-:Y:S01]  /*1790*/  FFMA.FTZ R22, R15.reuse, R22, -0.24046532809734344482 ;  /* 0xbe763c8b0f167423 */ /* 0x040fe20000010016 */
[----:B------:R-:W-:Y:S01]  /*17a0*/  LOP3.LUT R19, R10, 0x40, RZ, 0x3c, !PT ;  /* 0x000000400a137812 */ /* 0x000fe200078e3cff */
[----:B------:R-:W-:Y:S01]  /*17b0*/  FFMA.FTZ R23, R14, R23, -0.17900948226451873779 ;  /* 0xbe374e430e177423 */ /* 0x000fe20000010017 */
[----:B------:R-:W-:Y:S01]  /*17c0*/  STS [R10+UR6], R27 ;  /* 0x0000001b0a007988 */ /* 0x000fe20008000806 */
[C---:B------:R-:W-:Y:S01]  /*17d0*/  FFMA.FTZ R22, R15.reuse, R22, 0.28857114911079406738 ;  /* 0x3e93bf990f167423 */ /* 0x040fe20000010016 */
[----:B------:R-:W-:Y:S01]  /*17e0*/  LOP3.LUT R26, R26, 0x38, R11, 0xf8, !PT ;  /* 0x000000381a1a7812 */ /* 0x000fe200078ef80b */
[----:B------:R-:W-:Y:S01]  /*17f0*/  FFMA.FTZ R23, R14, R23, 0.20512372255325317383 ;  /* 0x3e520bf40e177423 */ /* 0x000fe20000010017 */
[----:B------:R1:W-:Y:S01]  /*1800*/  STS [R10+UR6+0x80], R13 ;  /* 0x0000800d0a007988 */ /* 0x0003e20008000806 */
[C---:B------:R-:W-:Y:S01]  /*1810*/  FFMA.FTZ R22, R15.reuse, R22, -0.36067417263984680176 ;  /* 0xbeb8aa490f167423 */ /* 0x040fe20000010016 */
[----:B------:R-:W-:Y:S01]  /*1820*/  LOP3.LUT R26, R26, 0x40, R3, 0x78, !PT ;  /* 0x000000401a1a7812 */ /* 0x000fe200078e7803 */
[C---:B------:R-:W-:Y:S01]  /*1830*/  FFMA.FTZ R23, R14.reuse, R23, -0.24046532809734344482 ;  /* 0xbe763c8b0e177423 */ /* 0x040fe20000010017 */
[----:B------:R2:W-:Y:S01]  /*1840*/  STS [R19+UR6+0x100], R18 ;  /* 0x0001001213007988 */ /* 0x0005e20008000806 */
[C---:B------:R-:W-:Y:S01]  /*1850*/  FFMA.FTZ R22, R15.reuse, R22, 0.48089820146560668945 ;  /* 0x3ef6384a0f167423 */ /* 0x040fe20000010016 */
[----:B------:R-:W3:Y:S01]  /*1860*/  LDC R20, c[0x0][0x3e8] ;  /* 0x0000fa00ff147b82 */ /* 0x000ee20000000800 */
[----:B------:R-:W-:Y:S01]  /*1870*/  FFMA.FTZ R23, R14, R23, 0.28857114911079406738 ;  /* 0x3e93bf990e177423 */ /* 0x000fe20000010017 */
[----:B------:R-:W-:Y:S01]  /*1880*/  STS [R19+UR6+0x180], R16 ;  /* 0x0001801013007988 */ /* 0x000fe20008000806 */
[----:B------:R-:W-:Y:S01]  /*1890*/  FFMA.FTZ R22, R15, R22, -0.72134751081466674805 ;  /* 0xbf38aa3b0f167423 */ /* 0x000fe20000010016 */
[----:B------:R-:W-:-:S02]  /*18a0*/  IMAD.IADD R17, R17, 0x1, R26 ;  /* 0x0000000111117824 */ /* 0x000fc400078e021a */
[C---:B------:R-:W-:Y:S01]  /*18b0*/  FFMA.FTZ R23, R14.reuse, R23, -0.36067417263984680176 ;  /* 0xbeb8aa490e177423 */ /* 0x040fe20000010017 */
[----:B-1----:R-:W-:Y:S01]  /*18c0*/  LOP3.LUT R10, R11, 0x38, RZ, 0xc0, !PT ;  /* 0x000000380b0a7812 */ /* 0x002fe200078ec0ff */
[----:B------:R-:W-:Y:S01]  /*18d0*/  FMUL R22, R15, R22 ;  /* 0x000000160f167220 */ /* 0x000fe20000400000 */
[----:B------:R-:W1:Y:S01]  /*18e0*/  LDC.64 R8, c[0x0][0x398] ;  /* 0x0000e600ff087b82 */ /* 0x000e620000000a00 */
[----:B------:R-:W-:Y:S01]  /*18f0*/  FFMA.FTZ R23, R14, R23, 0.48089820146560668945 ;  /* 0x3ef6384a0e177423 */ /* 0x000fe20000010017 */
[----:B------:R-:W-:-:S06]  /*1900*/  LOP3.LUT R12, R17, 0x4, RZ, 0x3c, !PT ;  /* 0x00000004110c7812 */ /* 0x000fcc00078e3cff */
[----:B------:R-:W-:Y:S01]  /*1910*/  BAR.SYNC.DEFER_BLOCKING 0x0 ;  /* 0x0000000000007b1d */ /* 0x000fe20000010000 */
[C---:B------:R-:W-:Y:S01]  /*1920*/  FMUL R22, R15.reuse, R22 ;  /* 0x000000160f167220 */ /* 0x040fe20000400000 */
[----:B------:R-:W-:Y:S01]  /*1930*/  FFMA.FTZ R23, R14, R23, -0.72134751081466674805 ;  /* 0xbf38aa3b0e177423 */ /* 0x000fe20000010017 */
[----:B------:R-:W-:Y:S01]  /*1940*/  IADD3 R7, PT, PT, R10, R7, RZ ;  /* 0x000000070a077210 */ /* 0x000fe20007ffe0ff */
[----:B0-----:R-:W-:Y:S01]  /*1950*/  UIMAD UR4, UR9, UR4, URZ ;  /* 0x00000004090472a4 */ /* 0x001fe2000f8e02ff */
[----:B------:R-:W-:Y:S01]  /*1960*/  ISETP.GE.U32.AND P3, PT, R4, 0x7f800000, PT ;  /* 0x7f8000000400780c */ /* 0x000fe20003f66070 */
[----:B------:R-:W-:Y:S01]  /*1970*/  FFMA.FTZ R15, R15, 1.4426950216293334961, R22 ;  /* 0x3fb8aa3b0f0f7823 */ /* 0x000fe20000010016 */
[----:B------:R-:W-:Y:S01]  /*1980*/  FMUL R23, R14, R23 ;  /* 0x000000170e177220 */ /* 0x000fe20000400000 */
[----:B------:R-:W-:Y:S01]  /*1990*/  LOP3.LUT P0, RZ, R3, 0x60, RZ, 0xc0, !PT ;  /* 0x0000006003ff7812 */ /* 0x000fe2000780c0ff */
[----:B------:R-:W-:Y:S01]  /*19a0*/  USHF.L.U32 UR7, UR4, 0x1, URZ ;  /* 0x0000000104077899 */ /* 0x000fe200080006ff */
[----:B------:R-:W-:Y:S01]  /*19b0*/  FADD R6, R6, R15 ;  /* 0x0000000f06067221 */ /* 0x000fe20000000000 */
[----:B------:R-:W-:Y:S01]  /*19c0*/  FMUL R23, R14, R23 ;  /* 0x000000170e177220 */ /* 0x000fe20000400000 */
[----:B------:R-:W-:Y:S01]  /*19d0*/  SHF.R.U32.HI R15, RZ, 0x5, R3 ;  /* 0x00000005ff0f7819 */ /* 0x000fe20000011603 */
[----:B------:R-:W-:Y:S01]  /*19e0*/  IMAD R3, R29, UR5, RZ ;  /* 0x000000051d037c24 */ /* 0x000fe2000f8e02ff */
[----:B------:R-:W-:Y:S01]  /*19f0*/  ISETP.GE.U32.AND P2, PT, R2, 0x7f800000, PT ;  /* 0x7f8000000200780c */ /* 0x000fe20003f46070 */
[----:B------:R-:W-:Y:S01]  /*1a00*/  FFMA.FTZ R14, R14, 1.4426950216293334961, R23 ;  /* 0x3fb8aa3b0e0e7823 */ /* 0x000fe20000010017 */
[----:B------:R-:W-:Y:S01]  /*1a10*/  SGXT.U32 R15, R15, 0x2 ;  /* 0x000000020f0f781a */ /* 0x000fe20000000000 */
[----:B------:R-:W-:Y:S01]  /*1a20*/  UIMAD.WIDE UR4, UR4, 0x2, URZ ;  /* 0x00000002040478a5 */ /* 0x000fe2000f8e02ff */
[----:B------:R-:W-:-:S02]  /*1a30*/  @P3 IMAD.MOV.U32 R13, RZ, RZ, 0x7f800000 ;  /* 0x7f800000ff0d3424 */ /* 0x000fc400078e00ff */
[----:B------:R-:W-:Y:S01]  /*1a40*/  FADD R11, R5, R14 ;  /* 0x0000000e050b7221 */ /* 0x000fe20000000000 */
[C---:B------:R-:W-:Y:S01]  /*1a50*/  IMAD.SHL.U32 R5, R3.reuse, 0x2, RZ ;  /* 0x0000000203057824 */ /* 0x040fe200078e00ff */
[C---:B------:R-:W-:Y:S01]  /*1a60*/  FSETP.NEU.AND P1, PT, R4.reuse, RZ, PT ;  /* 0x000000ff0400720b */ /* 0x040fe20003f2d000 */
[----:B------:R-:W-:Y:S01]  /*1a70*/  @P3 FFMA.FTZ R6, R4, R13, +INF ;  /* 0x7f80000004063423 */ /* 0x000fe2000001000d */
[----:B------:R-:W-:Y:S01]  /*1a80*/  IMAD.HI R4, R3, 0x2, RZ ;  /* 0x0000000203047827 */ /* 0x000fe200078e02ff */
[----:B------:R-:W0:Y:S01]  /*1a90*/  LDS R17, [R17+UR6] ;  /* 0x0000000611117984 */ /* 0x000e220008000800 */
[----:B-1----:R-:W-:Y:S02]  /*1aa0*/  IADD3 R3, P3, P4, R5, UR7, R8 ;  /* 0x0000000705037c10 */ /* 0x002fe4000fc7e008 */
[----:B------:R-:W-:Y:S01]  /*1ab0*/  @P2 IMAD.MOV.U32 R13, RZ, RZ, 0x7f800000 ;  /* 0x7f800000ff0d2424 */ /* 0x000fe200078e00ff */
[----:B------:R3:W1:Y:S01]  /*1ac0*/  LDS R10, [R12+UR6] ;  /* 0x000000060c0a7984 */ /* 0x0006620008000800 */
[----:B--2---:R-:W-:Y:S01]  /*1ad0*/  IADD3.X R18, PT, PT, R4, UR5, R9, P3, P4 ;  /* 0x0000000504127c10 */ /* 0x004fe20009fe8409 */
[----:B------:R-:W2:Y:S01]  /*1ae0*/  LDCU UR4, c[0x0][0x3ec] ;  /* 0x00007d80ff0477ac */ /* 0x000ea20008000800 */
[C---:B------:R-:W-:Y:S01]  /*1af0*/  @P2 FFMA.FTZ R11, R2.reuse, R13, +INF ;  /* 0x7f800000020b2423 */ /* 0x040fe2000001000d */
[----:B------:R-:W-:-:S02]  /*1b00*/  FSETP.NEU.AND P3, PT, R2, RZ, PT ;  /* 0x000000ff0200720b */ /* 0x000fc40003f6d000 */
[----:B------:R-:W-:Y:S01]  /*1b10*/  FSEL R6, R6, -INF , P1 ;  /* 0xff80000006067808 */ /* 0x000fe20000800000 */
[----:B---3--:R-:W-:Y:S01]  /*1b20*/  IMAD R12, R15, R20, RZ ;  /* 0x000000140f0c7224 */ /* 0x008fe200078e02ff */
[----:B------:R-:W-:-:S04]  /*1b30*/  FSEL R11, R11, -INF , P3 ;  /* 0xff8000000b0b7808 */ /* 0x000fc80001800000 */
[----:B------:R-:W-:Y:S01]  /*1b40*/  LEA R5, R20, R12, 0x2 ;  /* 0x0000000c14057211 */ /* 0x000fe200078e10ff */
[----:B------:R-:W-:Y:S01]  /*1b50*/  FFMA R19, R11, 0.69314718246459960938, R24 ;  /* 0x3f3172180b137823 */ /* 0x000fe20000000018 */
[----:B------:R-:W-:-:S03]  /*1b60*/  LEA R8, P4, R12, R3, 0x1 ;  /* 0x000000030c087211 */ /* 0x000fc600078808ff */
[----:B------:R-:W-:Y:S01]  /*1b70*/  IMAD R15, R20, 0x4, R5 ;  /* 0x00000004140f7824 */ /* 0x000fe200078e0205 */
[-C--:B------:R-:W-:Y:S01]  /*1b80*/  LEA.HI.X.SX32 R9, R12, R18.reuse, 0x1, P4 ;  /* 0x000000120c097211 */ /* 0x080fe200020f0eff */
[----:B--2---:R-:W-:Y:S01]  /*1b90*/  UIMAD UR4, UR9, UR4, URZ ;  /* 0x00000004090472a4 */ /* 0x004fe2000f8e02ff */
[----:B------:R-:W-:Y:S02]  /*1ba0*/  LEA R12, P2, R5, R3, 0x1 ;  /* 0x00000003050c7211 */ /* 0x000fe400078408ff */
[----:B------:R-:W-:Y:S01]  /*1bb0*/  LEA R16, R20, R15, 0x2 ;  /* 0x0000000f14107211 */ /* 0x000fe200078e10ff */
[----:B------:R-:W-:Y:S01]  /*1bc0*/  USHF.L.U32 UR7, UR4, 0x2, URZ ;  /* 0x0000000204077899 */ /* 0x000fe200080006ff */
[-C--:B------:R-:W-:Y:S01]  /*1bd0*/  LEA R14, P4, R15, R3.reuse, 0x1 ;  /* 0x000000030f0e7211 */ /* 0x080fe200078808ff */
[----:B------:R-:W-:Y:S01]  /*1be0*/  UIMAD.WIDE UR4, UR4, 0x4, URZ ;  /* 0x00000004040478a5 */ /* 0x000fe2000f8e02ff */
[C---:B------:R-:W-:Y:S02]  /*1bf0*/  LEA R4, P5, R16.reuse, R3, 0x1 ;  /* 0x0000000310047211 */ /* 0x040fe400078a08ff */
[-C--:B------:R-:W-:Y:S01]  /*1c00*/  LEA.HI.X.SX32 R13, R5, R18.reuse, 0x1, P2 ;  /* 0x00000012050d7211 */ /* 0x080fe200010f0eff */
[----:B------:R-:W2:Y:S01]  /*1c10*/  LDC.64 R2, c[0x0][0x3a0] ;  /* 0x0000e800ff027b82 */ /* 0x000ea20000000a00 */
[----:B------:R-:W-:-:S02]  /*1c20*/  LEA.HI.X.SX32 R5, R16, R18, 0x1, P5 ;  /* 0x0000001210057211 */ /* 0x000fc400028f0eff */
[----:B------:R-:W-:Y:S01]  /*1c30*/  LEA.HI.X.SX32 R15, R15, R18, 0x1, P4 ;  /* 0x000000120f0f7211 */ /* 0x000fe200020f0eff */
[----:B------:R-:W-:Y:S01]  /*1c40*/  FFMA R18, R6, 0.69314718246459960938, R25 ;  /* 0x3f31721806127823 */ /* 0x000fe20000000019 */
[----:B------:R-:W-:Y:S01]  /*1c50*/  LOP3.LUT R6, R0, 0x78, RZ, 0xc0, !PT ;  /* 0x0000007800067812 */ /* 0x000fe200078ec0ff */
[----:B0-----:R0:W-:Y:S01]  /*1c60*/  STG.E.U16 desc[UR14][R8.64], R17 ;  /* 0x0000001108007986 */ /* 0x0011e2000c10150e */
[----:B------:R-:W-:Y:S01]  /*1c70*/  PRMT R16, R17, 0x7632, R16 ;  /* 0x0000763211107816 */ /* 0x000fe20000000010 */
[C---:B------:R-:W-:Y:S01]  /*1c80*/  IMAD.HI R0, R29.reuse, 0x4, RZ ;  /* 0x000000041d007827 */ /* 0x040fe200078e02ff */
[----:B-1----:R-:W-:Y:S01]  /*1c90*/  PRMT R11, R10, 0x7632, R11 ;  /* 0x000076320a0b7816 */ /* 0x002fe2000000000b */
[----:B------:R1:W-:Y:S04]  /*1ca0*/  STG.E.U16 desc[UR14][R12.64], R10 ;  /* 0x0000000a0c007986 */ /* 0x0003e8000c10150e */
[----:B------:R1:W-:Y:S01]  /*1cb0*/  STG.E.U16 desc[UR14][R14.64], R16 ;  /* 0x000000100e007986 */ /* 0x0003e2000c10150e */
[----:B0-----:R-:W-:-:S03]  /*1cc0*/  IMAD.SHL.U32 R9, R29, 0x4, RZ ;  /* 0x000000041d097824 */ /* 0x001fc600078e00ff */
[----:B------:R1:W-:Y:S01]  /*1cd0*/  STG.E.U16 desc[UR14][R4.64], R11 ;  /* 0x0000000b04007986 */ /* 0x0003e2000c10150e */
[----:B------:R-:W-:Y:S01]  /*1ce0*/  BAR.SYNC.DEFER_BLOCKING 0x0 ;  /* 0x0000000000007b1d */ /* 0x000fe20000010000 */
[----:B--2---:R-:W-:-:S04]  /*1cf0*/  IADD3 R2, P1, P2, R9, UR7, R2 ;  /* 0x0000000709027c10 */ /* 0x004fc8000fa3e002 */
[----:B------:R-:W-:Y:S01]  /*1d00*/  IADD3.X R3, PT, PT, R0, UR5, R3, P1, P2 ;  /* 0x0000000500037c10 */ /* 0x000fe20008fe4403 */
[----:B------:R1:W-:Y:S02]  /*1d10*/  STS.64 [R6+UR6], R18 ;  /* 0x0000001206007988 */ /* 0x0003e40008000a06 */
[----:B------:R-:W-:Y:S06]  /*1d20*/  BAR.SYNC.DEFER_BLOCKING 0x0 ;  /* 0x0000000000007b1d */ /* 0x000fec0000010000 */
[----:B------:R-:W-:Y:S05]  /*1d30*/  @P0 EXIT ;  /* 0x000000000000094d */ /* 0x000fea0003800000 */
[----:B------:R-:W0:Y:S04]  /*1d40*/  LDS R7, [R7] ;  /* 0x0000000007077984 */ /* 0x000e280000000800 */
[----:B0-----:R-:W-:Y:S01]  /*1d50*/  STG.E desc[UR14][R2.64], R7 ;  /* 0x0000000702007986 */ /* 0x001fe2000c10190e */
[----:B------:R-:W-:Y:S05]  /*1d60*/  EXIT ;  /* 0x000000000000794d */ /* 0x000fea0003800000 */
.L_x_2:
[----:B------:R-:W-:-:S00]  /*1d70*/  BRA `(.L_x_2) ;  /* 0xfffffffc00fc7947 */ /* 0x000fc0000383ffff */
[----:B------:R-:W-:-:S00]  /*1d80*/  NOP ;  /* 0x0000000000007918 */ /* 0x000fc00000000000 */
[----:B------:R-:W-:-:S00]  /*1d90*/  NOP ;  /* 0x0000000000007918 */ /* 0x000fc00000000000 */
[----:B------:R-:W-:-:S00]  /*1da0*/  NOP ;  /* 0x0000000000007918 */ /* 0x000fc00000000000 */
[----:B------:R-:W-:-:S00]  /*1db0*/  NOP ;  /* 0x0000000000007918 */ /* 0x000fc00000000000 */
[----:B------:R-:W-:-:S00]  /*1dc0*/  NOP ;  /* 0x0000000000007918 */ /* 0x000fc00000000000 */
[----:B------:R-:W-:-:S00]  /*1dd0*/  NOP ;  /* 0x0000000000007918 */ /* 0x000fc00000000000 */
[----:B------:R-:W-:-:S00]  /*1de0*/  NOP ;  /* 0x0000000000007918 */ /* 0x000fc00000000000 */
[----:B------:R-:W-:-:S00]  /*1df0*/  NOP ;  /* 0x0000000000007918 */ /* 0x000fc00000000000 */
.L_x_3:


//--------------------- .nv.global.init           --------------------------
	.section	.nv.global.init,"aw",@progbits
.nv.global.init:
	.type		_$_str,@object
	.size		_$_str,(.L_0 - _$_str)
_$_str:
        /*0000*/ 	.byte	0x5f, 0x5f, 0x43, 0x55, 0x44, 0x41, 0x5f, 0x46, 0x54, 0x5a, 0x00
.L_0:


//--------------------- .nv.shared.attn_fwd       --------------------------
	.section	.nv.shared.attn_fwd,"aw",@nobits
	.sectionflags	@""
	.align	16
	.zero		1024


//--------------------- .nv.shared.reserved.0     --------------------------
	.section	.nv.shared.reserved.0,"aw",@nobits
	.weak		__nv_reservedSMEM_offset_0_alias
	.size		__nv_reservedSMEM_offset_0_alias, 0, 64
	.other		__nv_reservedSMEM_offset_0_alias,@"STO_CUDA_RESERVED_SHARED STV_DEFAULT"
__nv_reservedSMEM_offset_0_alias:
	.zero		0
	.zero		64


//--------------------- .nv.constant0.attn_fwd    --------------------------
	.section	.nv.constant0.attn_fwd,"a",@progbits
	.sectionflags	@""
	.align	4
.nv.constant0.attn_fwd:
	.zero		1032


//--------------------- SYMBOLS --------------------------

	.type		.nv.reservedSmem.offset0,@object
	.size		.nv.reservedSmem.offset0,0x4
	.type		.nv.reservedSmem.cap,@object
	.size		.nv.reservedSmem.cap,0x4
